//
// Generated by NVIDIA NVVM Compiler
//
// Compiler Build ID: CL-36424714
// Cuda compilation tools, release 13.0, V13.0.88
// Based on NVVM 20.0.0
//

.version 9.0
.target sm_100
.address_size 64

	// .globl	_Z13render_kernelP8EncodingP5Colorb

.visible .entry _Z13render_kernelP8EncodingP5Colorb(
	.param .u64 .ptr .align 1 _Z13render_kernelP8EncodingP5Colorb_param_0,
	.param .u64 .ptr .align 1 _Z13render_kernelP8EncodingP5Colorb_param_1,
	.param .u8 _Z13render_kernelP8EncodingP5Colorb_param_2
)
{
	.reg .pred 	%p<98>;
	.reg .b16 	%rs<81>;
	.reg .b32 	%r<142>;
	.reg .b32 	%f<223>;
	.reg .b64 	%rd<51>;
	.reg .b64 	%fd<6>;

	ld.param.u64 	%rd18, [_Z13render_kernelP8EncodingP5Colorb_param_0];
	ld.param.u64 	%rd17, [_Z13render_kernelP8EncodingP5Colorb_param_1];
	ld.param.s8 	%rs36, [_Z13render_kernelP8EncodingP5Colorb_param_2];
	cvta.to.global.u64 	%rd1, %rd18;
	mov.u32 	%r31, %ntid.x;
	mov.u32 	%r32, %ctaid.x;
	mov.u32 	%r33, %tid.x;
	mad.lo.s32 	%r1, %r31, %r32, %r33;
	ld.global.u32 	%r2, [%rd1+28];
	ld.global.u32 	%r34, [%rd1+32];
	mul.lo.s32 	%r35, %r34, %r2;
	setp.ge.u32 	%p3, %r1, %r35;
	@%p3 bra 	$L__BB0_68;
	cvta.to.global.u64 	%rd19, %rd17;
	div.u32 	%r36, %r1, %r2;
	mul.lo.s32 	%r37, %r36, %r2;
	sub.s32 	%r38, %r1, %r37;
	cvt.rn.f32.u32 	%f1, %r38;
	cvt.rn.f32.u32 	%f2, %r36;
	ld.global.u32 	%r131, [%rd1+8];
	setp.eq.s32 	%p4, %r131, 0;
	mul.wide.s32 	%rd20, %r1, 3;
	add.s64 	%rd2, %rd19, %rd20;
	@%p4 bra 	$L__BB0_63;
	setp.eq.s16 	%p5, %rs36, 0;
	@%p5 bra 	$L__BB0_31;
	mov.b32 	%r135, 0;
$L__BB0_4:
	ld.global.u64 	%rd21, [%rd1];
	cvta.to.global.u64 	%rd22, %rd21;
	mul.wide.u32 	%rd23, %r135, 32;
	add.s64 	%rd24, %rd22, %rd23;
	ld.global.u64 	%rd25, [%rd24];
	cvta.to.global.u64 	%rd14, %rd25;
	ld.global.u32 	%r18, [%rd24+8];
	ld.global.u32 	%r40, [%rd24+12];
	bfe.u32 	%r41, %r40, 16, 8;
	cvt.u16.u32 	%rs22, %r41;
	bfe.u32 	%r42, %r40, 8, 8;
	cvt.u16.u32 	%rs23, %r42;
	bfe.u32 	%r43, %r40, 0, 8;
	cvt.u16.u32 	%rs24, %r43;
	bfe.u32 	%r44, %r40, 24, 8;
	cvt.u16.u32 	%rs25, %r44;
	ld.global.v2.f32 	{%f21, %f20}, [%rd24+16];
	ld.global.f32 	%f22, [%rd24+24];
	setp.eq.s32 	%p7, %r18, 0;
	mov.f32 	%f216, 0f49742400;
	mov.pred 	%p97, -1;
	@%p7 bra 	$L__BB0_29;
	setp.eq.s32 	%p8, %r18, 1;
	mov.b16 	%rs76, 0;
	mov.f32 	%f216, 0f49742400;
	mov.b32 	%r137, 0;
	@%p8 bra 	$L__BB0_20;
	and.b32  	%r137, %r18, -2;
	mov.b16 	%rs76, 0;
	mov.f32 	%f216, 0f49742400;
	mov.b32 	%r136, 0;
$L__BB0_7:
	mul.wide.u32 	%rd26, %r136, 8;
	add.s64 	%rd15, %rd14, %rd26;
	ld.global.f32 	%f24, [%rd15];
	ld.global.f32 	%f25, [%rd15+4];
	add.s32 	%r47, %r136, 1;
	setp.eq.s32 	%p9, %r47, %r18;
	selp.b32 	%r48, 0, %r47, %p9;
	mul.wide.u32 	%rd27, %r48, 8;
	add.s64 	%rd28, %rd14, %rd27;
	ld.global.f32 	%f26, [%rd28];
	ld.global.f32 	%f27, [%rd28+4];
	setp.gt.f32 	%p10, %f25, %f2;
	setp.leu.f32 	%p11, %f27, %f2;
	xor.pred  	%p12, %p10, %p11;
	@%p12 bra 	$L__BB0_10;
	sub.f32 	%f71, %f26, %f24;
	sub.f32 	%f72, %f2, %f25;
	mul.f32 	%f73, %f72, %f71;
	sub.f32 	%f74, %f27, %f25;
	div.rn.f32 	%f75, %f73, %f74;
	add.f32 	%f76, %f24, %f75;
	setp.leu.f32 	%p13, %f76, %f1;
	@%p13 bra 	$L__BB0_10;
	and.b16  	%rs40, %rs76, 255;
	setp.eq.s16 	%p14, %rs40, 0;
	selp.u16 	%rs76, 1, 0, %p14;
$L__BB0_10:
	sub.f32 	%f77, %f24, %f26;
	sub.f32 	%f78, %f25, %f27;
	mul.f32 	%f79, %f78, %f78;
	fma.rn.f32 	%f80, %f77, %f77, %f79;
	sub.f32 	%f81, %f1, %f24;
	sub.f32 	%f28, %f26, %f24;
	sub.f32 	%f82, %f2, %f25;
	sub.f32 	%f29, %f27, %f25;
	mul.f32 	%f83, %f82, %f29;
	fma.rn.f32 	%f84, %f81, %f28, %f83;
	div.rn.f32 	%f30, %f84, %f80;
	setp.lt.f32 	%p15, %f30, 0f00000000;
	mov.f32 	%f212, %f25;
	mov.f32 	%f213, %f24;
	@%p15 bra 	$L__BB0_13;
	setp.gt.f32 	%p16, %f30, 0f3F800000;
	mov.f32 	%f212, %f27;
	mov.f32 	%f213, %f26;
	@%p16 bra 	$L__BB0_13;
	fma.rn.f32 	%f213, %f28, %f30, %f24;
	fma.rn.f32 	%f212, %f29, %f30, %f25;
$L__BB0_13:
	sub.f32 	%f85, %f1, %f213;
	sub.f32 	%f86, %f2, %f212;
	mul.f32 	%f87, %f85, %f85;
	fma.rn.f32 	%f88, %f86, %f86, %f87;
	setp.lt.f32 	%p17, %f88, %f216;
	selp.f32 	%f35, %f88, %f216, %p17;
	ld.global.f32 	%f36, [%rd15+8];
	ld.global.f32 	%f37, [%rd15+12];
	add.s32 	%r136, %r136, 2;
	setp.eq.s32 	%p18, %r136, %r18;
	selp.b32 	%r49, 0, %r136, %p18;
	mul.wide.u32 	%rd29, %r49, 8;
	add.s64 	%rd30, %rd14, %rd29;
	ld.global.f32 	%f38, [%rd30];
	ld.global.f32 	%f39, [%rd30+4];
	setp.gt.f32 	%p19, %f37, %f2;
	setp.leu.f32 	%p20, %f39, %f2;
	xor.pred  	%p21, %p19, %p20;
	@%p21 bra 	$L__BB0_16;
	sub.f32 	%f89, %f38, %f36;
	sub.f32 	%f90, %f2, %f37;
	mul.f32 	%f91, %f90, %f89;
	sub.f32 	%f92, %f39, %f37;
	div.rn.f32 	%f93, %f91, %f92;
	add.f32 	%f94, %f36, %f93;
	setp.leu.f32 	%p22, %f94, %f1;
	@%p22 bra 	$L__BB0_16;
	and.b16  	%rs41, %rs76, 255;
	setp.eq.s16 	%p23, %rs41, 0;
	selp.u16 	%rs76, 1, 0, %p23;
$L__BB0_16:
	sub.f32 	%f95, %f36, %f38;
	sub.f32 	%f96, %f37, %f39;
	mul.f32 	%f97, %f96, %f96;
	fma.rn.f32 	%f98, %f95, %f95, %f97;
	sub.f32 	%f99, %f1, %f36;
	sub.f32 	%f40, %f38, %f36;
	sub.f32 	%f100, %f2, %f37;
	sub.f32 	%f41, %f39, %f37;
	mul.f32 	%f101, %f100, %f41;
	fma.rn.f32 	%f102, %f99, %f40, %f101;
	div.rn.f32 	%f42, %f102, %f98;
	setp.lt.f32 	%p24, %f42, 0f00000000;
	mov.f32 	%f214, %f37;
	mov.f32 	%f215, %f36;
	@%p24 bra 	$L__BB0_19;
	setp.gt.f32 	%p25, %f42, 0f3F800000;
	mov.f32 	%f214, %f39;
	mov.f32 	%f215, %f38;
	@%p25 bra 	$L__BB0_19;
	fma.rn.f32 	%f215, %f40, %f42, %f36;
	fma.rn.f32 	%f214, %f41, %f42, %f37;
$L__BB0_19:
	sub.f32 	%f103, %f1, %f215;
	sub.f32 	%f104, %f2, %f214;
	mul.f32 	%f105, %f103, %f103;
	fma.rn.f32 	%f106, %f104, %f104, %f105;
	setp.lt.f32 	%p26, %f106, %f35;
	selp.f32 	%f216, %f106, %f35, %p26;
	setp.ne.s32 	%p27, %r136, %r137;
	@%p27 bra 	$L__BB0_7;
$L__BB0_20:
	and.b32  	%r50, %r18, 1;
	setp.eq.b32 	%p28, %r50, 1;
	not.pred 	%p29, %p28;
	@%p29 bra 	$L__BB0_28;
	mul.wide.u32 	%rd31, %r137, 8;
	add.s64 	%rd32, %rd14, %rd31;
	ld.global.f32 	%f50, [%rd32];
	ld.global.f32 	%f51, [%rd32+4];
	add.s32 	%r51, %r137, 1;
	setp.eq.s32 	%p30, %r51, %r18;
	selp.b32 	%r52, 0, %r51, %p30;
	mul.wide.u32 	%rd33, %r52, 8;
	add.s64 	%rd34, %rd14, %rd33;
	ld.global.f32 	%f52, [%rd34];
	ld.global.f32 	%f53, [%rd34+4];
	setp.gt.f32 	%p31, %f51, %f2;
	setp.leu.f32 	%p32, %f53, %f2;
	xor.pred  	%p33, %p31, %p32;
	@%p33 bra 	$L__BB0_24;
	sub.f32 	%f107, %f52, %f50;
	sub.f32 	%f108, %f2, %f51;
	mul.f32 	%f109, %f108, %f107;
	sub.f32 	%f110, %f53, %f51;
	div.rn.f32 	%f111, %f109, %f110;
	add.f32 	%f112, %f50, %f111;
	setp.leu.f32 	%p34, %f112, %f1;
	@%p34 bra 	$L__BB0_24;
	and.b16  	%rs42, %rs76, 255;
	setp.eq.s16 	%p35, %rs42, 0;
	selp.u16 	%rs76, 1, 0, %p35;
$L__BB0_24:
	sub.f32 	%f113, %f50, %f52;
	sub.f32 	%f114, %f51, %f53;
	mul.f32 	%f115, %f114, %f114;
	fma.rn.f32 	%f116, %f113, %f113, %f115;
	sub.f32 	%f117, %f1, %f50;
	sub.f32 	%f54, %f52, %f50;
	sub.f32 	%f118, %f2, %f51;
	sub.f32 	%f55, %f53, %f51;
	mul.f32 	%f119, %f118, %f55;
	fma.rn.f32 	%f120, %f117, %f54, %f119;
	div.rn.f32 	%f56, %f120, %f116;
	setp.lt.f32 	%p36, %f56, 0f00000000;
	mov.f32 	%f218, %f51;
	mov.f32 	%f219, %f50;
	@%p36 bra 	$L__BB0_27;
	setp.gt.f32 	%p37, %f56, 0f3F800000;
	mov.f32 	%f218, %f53;
	mov.f32 	%f219, %f52;
	@%p37 bra 	$L__BB0_27;
	fma.rn.f32 	%f219, %f54, %f56, %f50;
	fma.rn.f32 	%f218, %f55, %f56, %f51;
$L__BB0_27:
	sub.f32 	%f121, %f1, %f219;
	sub.f32 	%f122, %f2, %f218;
	mul.f32 	%f123, %f121, %f121;
	fma.rn.f32 	%f124, %f122, %f122, %f123;
	setp.lt.f32 	%p38, %f124, %f216;
	selp.f32 	%f216, %f124, %f216, %p38;
$L__BB0_28:
	and.b16  	%rs43, %rs76, 255;
	setp.eq.s16 	%p97, %rs43, 0;
$L__BB0_29:
	not.pred 	%p39, %p97;
	@%p39 bra 	$L__BB0_30;
	bra.uni 	$L__BB0_69;
$L__BB0_30:
	and.b16  	%rs44, %rs25, 255;
	cvt.rn.f32.u16 	%f222, %rs44;
	bra.uni 	$L__BB0_71;
$L__BB0_31:
	mov.b32 	%r130, 0;
$L__BB0_32:
	ld.global.u64 	%rd35, [%rd1];
	cvta.to.global.u64 	%rd36, %rd35;
	mul.wide.u32 	%rd37, %r130, 32;
	add.s64 	%rd3, %rd36, %rd37;
	ld.global.u64 	%rd38, [%rd3];
	cvta.to.global.u64 	%rd4, %rd38;
	ld.global.u32 	%r6, [%rd3+8];
	ld.global.u32 	%r79, [%rd3+12];
	bfe.u32 	%r80, %r79, 16, 8;
	cvt.u16.u32 	%rs1, %r80;
	bfe.u32 	%r81, %r79, 8, 8;
	cvt.u16.u32 	%rs2, %r81;
	bfe.u32 	%r82, %r79, 0, 8;
	cvt.u16.u32 	%rs3, %r82;
	bfe.u32 	%r83, %r79, 24, 8;
	cvt.u16.u32 	%rs4, %r83;
	setp.eq.s32 	%p42, %r6, 0;
	@%p42 bra 	$L__BB0_62;
	ld.global.v2.f32 	{%f4, %f3}, [%rd3+16];
	ld.global.f32 	%f5, [%rd3+24];
	and.b32  	%r10, %r6, 3;
	setp.lt.u32 	%p43, %r6, 4;
	mov.b16 	%rs66, 0;
	mov.b32 	%r133, 0;
	@%p43 bra 	$L__BB0_48;
	and.b32  	%r133, %r6, -4;
	mov.b16 	%rs66, 0;
	mov.b32 	%r132, 0;
$L__BB0_35:
	mul.wide.u32 	%rd39, %r132, 8;
	add.s64 	%rd5, %rd4, %rd39;
	ld.global.f32 	%f6, [%rd5+4];
	add.s32 	%r86, %r132, 1;
	setp.eq.s32 	%p44, %r86, %r6;
	selp.b32 	%r87, 0, %r86, %p44;
	mul.wide.u32 	%rd40, %r87, 8;
	add.s64 	%rd6, %rd4, %rd40;
	ld.global.f32 	%f7, [%rd6+4];
	setp.gt.f32 	%p45, %f6, %f2;
	setp.leu.f32 	%p46, %f7, %f2;
	xor.pred  	%p47, %p45, %p46;
	@%p47 bra 	$L__BB0_38;
	ld.global.f32 	%f138, [%rd6];
	ld.global.f32 	%f139, [%rd5];
	sub.f32 	%f140, %f138, %f139;
	sub.f32 	%f141, %f2, %f6;
	mul.f32 	%f142, %f141, %f140;
	sub.f32 	%f143, %f7, %f6;
	div.rn.f32 	%f144, %f142, %f143;
	add.f32 	%f145, %f139, %f144;
	setp.leu.f32 	%p48, %f145, %f1;
	@%p48 bra 	$L__BB0_38;
	and.b16  	%rs52, %rs66, 255;
	setp.eq.s16 	%p49, %rs52, 0;
	selp.u16 	%rs66, 1, 0, %p49;
$L__BB0_38:
	ld.global.f32 	%f8, [%rd5+12];
	add.s32 	%r88, %r132, 2;
	setp.eq.s32 	%p50, %r88, %r6;
	selp.b32 	%r89, 0, %r88, %p50;
	mul.wide.u32 	%rd41, %r89, 8;
	add.s64 	%rd7, %rd4, %rd41;
	ld.global.f32 	%f9, [%rd7+4];
	setp.gt.f32 	%p51, %f8, %f2;
	setp.leu.f32 	%p52, %f9, %f2;
	xor.pred  	%p53, %p51, %p52;
	@%p53 bra 	$L__BB0_41;
	ld.global.f32 	%f146, [%rd7];
	ld.global.f32 	%f147, [%rd5+8];
	sub.f32 	%f148, %f146, %f147;
	sub.f32 	%f149, %f2, %f8;
	mul.f32 	%f150, %f149, %f148;
	sub.f32 	%f151, %f9, %f8;
	div.rn.f32 	%f152, %f150, %f151;
	add.f32 	%f153, %f147, %f152;
	setp.leu.f32 	%p54, %f153, %f1;
	@%p54 bra 	$L__BB0_41;
	and.b16  	%rs53, %rs66, 255;
	setp.eq.s16 	%p55, %rs53, 0;
	selp.u16 	%rs66, 1, 0, %p55;
$L__BB0_41:
	ld.global.f32 	%f10, [%rd5+20];
	add.s32 	%r90, %r132, 3;
	setp.eq.s32 	%p56, %r90, %r6;
	selp.b32 	%r91, 0, %r90, %p56;
	mul.wide.u32 	%rd42, %r91, 8;
	add.s64 	%rd8, %rd4, %rd42;
	ld.global.f32 	%f11, [%rd8+4];
	setp.gt.f32 	%p57, %f10, %f2;
	setp.leu.f32 	%p58, %f11, %f2;
	xor.pred  	%p59, %p57, %p58;
	@%p59 bra 	$L__BB0_44;
	ld.global.f32 	%f154, [%rd8];
	ld.global.f32 	%f155, [%rd5+16];
	sub.f32 	%f156, %f154, %f155;
	sub.f32 	%f157, %f2, %f10;
	mul.f32 	%f158, %f157, %f156;
	sub.f32 	%f159, %f11, %f10;
	div.rn.f32 	%f160, %f158, %f159;
	add.f32 	%f161, %f155, %f160;
	setp.leu.f32 	%p60, %f161, %f1;
	@%p60 bra 	$L__BB0_44;
	and.b16  	%rs54, %rs66, 255;
	setp.eq.s16 	%p61, %rs54, 0;
	selp.u16 	%rs66, 1, 0, %p61;
$L__BB0_44:
	ld.global.f32 	%f12, [%rd5+28];
	add.s32 	%r132, %r132, 4;
	setp.eq.s32 	%p62, %r132, %r6;
	selp.b32 	%r92, 0, %r132, %p62;
	mul.wide.u32 	%rd43, %r92, 8;
	add.s64 	%rd9, %rd4, %rd43;
	ld.global.f32 	%f13, [%rd9+4];
	setp.gt.f32 	%p63, %f12, %f2;
	setp.leu.f32 	%p64, %f13, %f2;
	xor.pred  	%p65, %p63, %p64;
	@%p65 bra 	$L__BB0_47;
	ld.global.f32 	%f162, [%rd9];
	ld.global.f32 	%f163, [%rd5+24];
	sub.f32 	%f164, %f162, %f163;
	sub.f32 	%f165, %f2, %f12;
	mul.f32 	%f166, %f165, %f164;
	sub.f32 	%f167, %f13, %f12;
	div.rn.f32 	%f168, %f166, %f167;
	add.f32 	%f169, %f163, %f168;
	setp.leu.f32 	%p66, %f169, %f1;
	@%p66 bra 	$L__BB0_47;
	and.b16  	%rs55, %rs66, 255;
	setp.eq.s16 	%p67, %rs55, 0;
	selp.u16 	%rs66, 1, 0, %p67;
$L__BB0_47:
	setp.ne.s32 	%p68, %r132, %r133;
	@%p68 bra 	$L__BB0_35;
$L__BB0_48:
	setp.eq.s32 	%p69, %r10, 0;
	@%p69 bra 	$L__BB0_60;
	mul.wide.u32 	%rd44, %r133, 8;
	add.s64 	%rd10, %rd4, %rd44;
	ld.global.f32 	%f14, [%rd10+4];
	add.s32 	%r93, %r133, 1;
	setp.eq.s32 	%p70, %r93, %r6;
	selp.b32 	%r94, 0, %r93, %p70;
	mul.wide.u32 	%rd45, %r94, 8;
	add.s64 	%rd11, %rd4, %rd45;
	ld.global.f32 	%f15, [%rd11+4];
	setp.gt.f32 	%p71, %f14, %f2;
	setp.leu.f32 	%p72, %f15, %f2;
	xor.pred  	%p73, %p71, %p72;
	@%p73 bra 	$L__BB0_52;
	ld.global.f32 	%f170, [%rd11];
	ld.global.f32 	%f171, [%rd10];
	sub.f32 	%f172, %f170, %f171;
	sub.f32 	%f173, %f2, %f14;
	mul.f32 	%f174, %f173, %f172;
	sub.f32 	%f175, %f15, %f14;
	div.rn.f32 	%f176, %f174, %f175;
	add.f32 	%f177, %f171, %f176;
	setp.leu.f32 	%p74, %f177, %f1;
	@%p74 bra 	$L__BB0_52;
	and.b16  	%rs56, %rs66, 255;
	setp.eq.s16 	%p75, %rs56, 0;
	selp.u16 	%rs66, 1, 0, %p75;
$L__BB0_52:
	setp.eq.s32 	%p76, %r10, 1;
	@%p76 bra 	$L__BB0_60;
	ld.global.f32 	%f16, [%rd10+12];
	add.s32 	%r95, %r133, 2;
	setp.eq.s32 	%p77, %r95, %r6;
	selp.b32 	%r96, 0, %r95, %p77;
	mul.wide.u32 	%rd46, %r96, 8;
	add.s64 	%rd12, %rd4, %rd46;
	ld.global.f32 	%f17, [%rd12+4];
	setp.gt.f32 	%p78, %f16, %f2;
	setp.leu.f32 	%p79, %f17, %f2;
	xor.pred  	%p80, %p78, %p79;
	@%p80 bra 	$L__BB0_56;
	ld.global.f32 	%f178, [%rd12];
	ld.global.f32 	%f179, [%rd10+8];
	sub.f32 	%f180, %f178, %f179;
	sub.f32 	%f181, %f2, %f16;
	mul.f32 	%f182, %f181, %f180;
	sub.f32 	%f183, %f17, %f16;
	div.rn.f32 	%f184, %f182, %f183;
	add.f32 	%f185, %f179, %f184;
	setp.leu.f32 	%p81, %f185, %f1;
	@%p81 bra 	$L__BB0_56;
	and.b16  	%rs57, %rs66, 255;
	setp.eq.s16 	%p82, %rs57, 0;
	selp.u16 	%rs66, 1, 0, %p82;
$L__BB0_56:
	setp.eq.s32 	%p83, %r10, 2;
	@%p83 bra 	$L__BB0_60;
	ld.global.f32 	%f18, [%rd10+20];
	add.s32 	%r97, %r133, 3;
	setp.eq.s32 	%p84, %r97, %r6;
	selp.b32 	%r98, 0, %r97, %p84;
	mul.wide.u32 	%rd47, %r98, 8;
	add.s64 	%rd13, %rd4, %rd47;
	ld.global.f32 	%f19, [%rd13+4];
	setp.gt.f32 	%p85, %f18, %f2;
	setp.leu.f32 	%p86, %f19, %f2;
	xor.pred  	%p87, %p85, %p86;
	@%p87 bra 	$L__BB0_60;
	ld.global.f32 	%f186, [%rd13];
	ld.global.f32 	%f187, [%rd10+16];
	sub.f32 	%f188, %f186, %f187;
	sub.f32 	%f189, %f2, %f18;
	mul.f32 	%f190, %f189, %f188;
	sub.f32 	%f191, %f19, %f18;
	div.rn.f32 	%f192, %f190, %f191;
	add.f32 	%f193, %f187, %f192;
	setp.leu.f32 	%p88, %f193, %f1;
	@%p88 bra 	$L__BB0_60;
	and.b16  	%rs58, %rs66, 255;
	setp.eq.s16 	%p89, %rs58, 0;
	selp.u16 	%rs66, 1, 0, %p89;
$L__BB0_60:
	and.b16  	%rs59, %rs66, 255;
	setp.eq.s16 	%p90, %rs59, 0;
	@%p90 bra 	$L__BB0_62;
	and.b16  	%rs60, %rs4, 255;
	cvt.rn.f32.u16 	%f194, %rs60;
	sub.f32 	%f195, %f1, %f4;
	sub.f32 	%f196, %f2, %f3;
	mul.f32 	%f197, %f196, %f196;
	fma.rn.f32 	%f198, %f195, %f195, %f197;
	div.rn.f32 	%f199, %f198, %f5;
	mov.f32 	%f200, 0f3F800000;
	sub.f32 	%f201, %f200, %f199;
	and.b16  	%rs61, %rs3, 255;
	cvt.rn.f32.u16 	%f202, %rs61;
	mul.f32 	%f203, %f201, %f202;
	cvt.rzi.u32.f32 	%r99, %f203;
	and.b16  	%rs62, %rs2, 255;
	cvt.rn.f32.u16 	%f204, %rs62;
	mul.f32 	%f205, %f201, %f204;
	cvt.rzi.u32.f32 	%r100, %f205;
	and.b16  	%rs63, %rs1, 255;
	cvt.rn.f32.u16 	%f206, %rs63;
	mul.f32 	%f207, %f201, %f206;
	cvt.rzi.u32.f32 	%r101, %f207;
	cvt.rzi.u32.f32 	%r102, %f194;
	ld.global.u8 	%r103, [%rd2];
	and.b32  	%r104, %r99, 255;
	mul.lo.s32 	%r105, %r102, %r104;
	mul.hi.u32 	%r106, %r105, -2139062143;
	shr.u32 	%r107, %r106, 7;
	add.s32 	%r108, %r107, %r103;
	min.u32 	%r109, %r108, 255;
	st.global.u8 	[%rd2], %r109;
	ld.global.u8 	%r110, [%rd2+1];
	and.b32  	%r111, %r100, 255;
	mul.lo.s32 	%r112, %r102, %r111;
	mul.hi.u32 	%r113, %r112, -2139062143;
	shr.u32 	%r114, %r113, 7;
	add.s32 	%r115, %r114, %r110;
	min.u32 	%r116, %r115, 255;
	st.global.u8 	[%rd2+1], %r116;
	ld.global.u8 	%r117, [%rd2+2];
	and.b32  	%r118, %r101, 255;
	mul.lo.s32 	%r119, %r102, %r118;
	mul.hi.u32 	%r120, %r119, -2139062143;
	shr.u32 	%r121, %r120, 7;
	add.s32 	%r122, %r121, %r117;
	min.u32 	%r123, %r122, 255;
	st.global.u8 	[%rd2+2], %r123;
	ld.global.u32 	%r131, [%rd1+8];
$L__BB0_62:
	add.s32 	%r130, %r130, 1;
	setp.lt.u32 	%p91, %r130, %r131;
	@%p91 bra 	$L__BB0_32;
$L__BB0_63:
	ld.global.u32 	%r141, [%rd1+24];
	setp.eq.s32 	%p92, %r141, 0;
	@%p92 bra 	$L__BB0_68;
	mov.b32 	%r140, 0;
$L__BB0_65:
	ld.global.u64 	%rd48, [%rd1+16];
	cvta.to.global.u64 	%rd49, %rd48;
	mul.wide.u32 	%rd50, %r140, 12;
	add.s64 	%rd16, %rd49, %rd50;
	ld.global.f32 	%f208, [%rd16];
	ld.global.f32 	%f209, [%rd16+4];
	setp.neu.f32 	%p93, %f208, %f1;
	setp.neu.f32 	%p94, %f209, %f2;
	or.pred  	%p95, %p93, %p94;
	@%p95 bra 	$L__BB0_67;
	.pragma "used_bytes_mask 7";
	ld.global.u32 	%r125, [%rd16+8];
	bfe.u32 	%r126, %r125, 0, 8;
	bfe.u32 	%r127, %r125, 8, 8;
	bfe.u32 	%r128, %r125, 16, 8;
	st.global.u8 	[%rd2], %r126;
	st.global.u8 	[%rd2+1], %r127;
	st.global.u8 	[%rd2+2], %r128;
	ld.global.u32 	%r141, [%rd1+24];
$L__BB0_67:
	add.s32 	%r140, %r140, 1;
	setp.lt.u32 	%p96, %r140, %r141;
	@%p96 bra 	$L__BB0_65;
$L__BB0_68:
	ret;
$L__BB0_69:
	setp.lt.f32 	%p40, %f216, 0f40800000;
	@%p40 bra 	$L__BB0_70;
	bra.uni 	$L__BB0_72;
$L__BB0_70:
	and.b16  	%rs45, %rs25, 255;
	cvt.rn.f64.u16 	%fd1, %rs45;
	cvt.f64.f32 	%fd2, %f216;
	add.f64 	%fd3, %fd2, 0d3FF0000000000000;
	mul.f64 	%fd4, %fd3, %fd3;
	div.rn.f64 	%fd5, %fd1, %fd4;
	cvt.rn.f32.f64 	%f222, %fd5;
$L__BB0_71:
	sub.f32 	%f125, %f1, %f21;
	sub.f32 	%f126, %f2, %f20;
	mul.f32 	%f127, %f126, %f126;
	fma.rn.f32 	%f128, %f125, %f125, %f127;
	div.rn.f32 	%f129, %f128, %f22;
	mov.f32 	%f130, 0f3F800000;
	sub.f32 	%f131, %f130, %f129;
	and.b16  	%rs46, %rs24, 255;
	cvt.rn.f32.u16 	%f132, %rs46;
	mul.f32 	%f133, %f131, %f132;
	cvt.rzi.u32.f32 	%r53, %f133;
	and.b16  	%rs47, %rs23, 255;
	cvt.rn.f32.u16 	%f134, %rs47;
	mul.f32 	%f135, %f131, %f134;
	cvt.rzi.u32.f32 	%r54, %f135;
	and.b16  	%rs48, %rs22, 255;
	cvt.rn.f32.u16 	%f136, %rs48;
	mul.f32 	%f137, %f131, %f136;
	cvt.rzi.u32.f32 	%r55, %f137;
	cvt.rzi.u32.f32 	%r56, %f222;
	ld.global.u8 	%r57, [%rd2];
	and.b32  	%r58, %r53, 255;
	mul.lo.s32 	%r59, %r56, %r58;
	mul.hi.u32 	%r60, %r59, -2139062143;
	shr.u32 	%r61, %r60, 7;
	add.s32 	%r62, %r61, %r57;
	min.u32 	%r63, %r62, 255;
	st.global.u8 	[%rd2], %r63;
	ld.global.u8 	%r64, [%rd2+1];
	and.b32  	%r65, %r54, 255;
	mul.lo.s32 	%r66, %r56, %r65;
	mul.hi.u32 	%r67, %r66, -2139062143;
	shr.u32 	%r68, %r67, 7;
	add.s32 	%r69, %r68, %r64;
	min.u32 	%r70, %r69, 255;
	st.global.u8 	[%rd2+1], %r70;
	ld.global.u8 	%r71, [%rd2+2];
	and.b32  	%r72, %r55, 255;
	mul.lo.s32 	%r73, %r56, %r72;
	mul.hi.u32 	%r74, %r73, -2139062143;
	shr.u32 	%r75, %r74, 7;
	add.s32 	%r76, %r75, %r71;
	min.u32 	%r77, %r76, 255;
	st.global.u8 	[%rd2+2], %r77;
	ld.global.u32 	%r131, [%rd1+8];
$L__BB0_72:
	add.s32 	%r135, %r135, 1;
	setp.lt.u32 	%p41, %r135, %r131;
	@%p41 bra 	$L__BB0_4;
	bra.uni 	$L__BB0_63;

}


// ===== COMPILED SASS (sm_100) =====

	.target	sm_100

	.elftype	@"ET_EXEC"


//--------------------- .note.nv.tkinfo           --------------------------
	.section	.note.nv.tkinfo,"",@"SHT_NOTE"
	.sectionflags	@"SHF_NOTE_NV_TKINFO"
	.tkinfo
        /*0018*/ 	.word	0x00000002
        /*0030*/ 	.string	""
        /*0030*/ 	.string	"ptxas"
        /*0030*/ 	.string	"Cuda compilation tools, release 13.0, V13.0.88"
        /*0030*/ 	.string	"Build cuda_13.0.r13.0/compiler.36424714_0"
        /*0030*/ 	.string	"-arch sm_100 -m 64 "



//--------------------- .note.nv.cuinfo           --------------------------
	.section	.note.nv.cuinfo,"",@"SHT_NOTE"
	.sectionflags	@"SHF_NOTE_NV_CUINFO"
        /*0018*/ 	.short	0x0002
        /*001a*/ 	.short	0x0064
        /*001c*/ 	.short	0x0082
	.zero		2


//--------------------- .nv.info                  --------------------------
	.section	.nv.info,"",@"SHT_CUDA_INFO"
	.align	4


	//----- nvinfo : EIATTR_REGCOUNT
	.align		4
        /*0000*/ 	.byte	0x04, 0x2f
        /*0002*/ 	.short	(.L_1 - .L_0)
	.align		4
.L_0:
        /*0004*/ 	.word	index@(_Z13render_kernelP8EncodingP5Colorb)
        /*0008*/ 	.word	0x0000002d


	//----- nvinfo : EIATTR_FRAME_SIZE
	.align		4
.L_1:
        /*000c*/ 	.byte	0x04, 0x11
        /*000e*/ 	.short	(.L_3 - .L_2)
	.align		4
.L_2:
        /*0010*/ 	.word	index@($__internal_1_$__cuda_sm3x_div_rn_noftz_f32_slowpath)
        /*0014*/ 	.word	0x00000000


	//----- nvinfo : EIATTR_FRAME_SIZE
	.align		4
.L_3:
        /*0018*/ 	.byte	0x04, 0x11
        /*001a*/ 	.short	(.L_5 - .L_4)
	.align		4
.L_4:
        /*001c*/ 	.word	index@($__internal_0_$__cuda_sm20_div_rn_f64_full)
        /*0020*/ 	.word	0x00000000


	//----- nvinfo : EIATTR_FRAME_SIZE
	.align		4
.L_5:
        /*0024*/ 	.byte	0x04, 0x11
        /*0026*/ 	.short	(.L_7 - .L_6)
	.align		4
.L_6:
        /*0028*/ 	.word	index@(_Z13render_kernelP8EncodingP5Colorb)
        /*002c*/ 	.word	0x00000000


	//----- nvinfo : EIATTR_MIN_STACK_SIZE
	.align		4
.L_7:
        /*0030*/ 	.byte	0x04, 0x12
        /*0032*/ 	.short	(.L_9 - .L_8)
	.align		4
.L_8:
        /*0034*/ 	.word	index@(_Z13render_kernelP8EncodingP5Colorb)
        /*0038*/ 	.word	0x00000000
.L_9:


//--------------------- .nv.compat                --------------------------
	.section	.nv.compat,"",@"SHT_CUDA_COMPAT_INFO"
	.align	4
        /*0000*/ 	.byte	0x02, 0x09, 0x00, 0x00, 0x02, 0x02, 0x01, 0x00, 0x02, 0x05, 0x05, 0x00, 0x03, 0x07, 0x01, 0x01
        /*0010*/ 	.byte	0x02, 0x03, 0x00, 0x00, 0x02, 0x06, 0x01, 0x00, 0x04, 0x0b, 0x08, 0x00, 0x01, 0x00, 0x00, 0x00
        /*0020*/ 	.byte	0x00, 0x00, 0x00, 0x00


//--------------------- .nv.info._Z13render_kernelP8EncodingP5Colorb --------------------------
	.section	.nv.info._Z13render_kernelP8EncodingP5Colorb,"",@"SHT_CUDA_INFO"
	.sectionflags	@""
	.align	4


	//----- nvinfo : EIATTR_CUDA_API_VERSION
	.align		4
        /*0000*/ 	.byte	0x04, 0x37
        /*0002*/ 	.short	(.L_11 - .L_10)
.L_10:
        /*0004*/ 	.word	0x00000082


	//----- nvinfo : EIATTR_KPARAM_INFO
	.align		4
.L_11:
        /*0008*/ 	.byte	0x04, 0x17
        /*000a*/ 	.short	(.L_13 - .L_12)
.L_12:
        /*000c*/ 	.word	0x00000000
        /*0010*/ 	.short	0x0002
        /*0012*/ 	.short	0x0010
        /*0014*/ 	.byte	0x00, 0xf0, 0x05, 0x00


	//----- nvinfo : EIATTR_KPARAM_INFO
	.align		4
.L_13:
        /*0018*/ 	.byte	0x04, 0x17
        /*001a*/ 	.short	(.L_15 - .L_14)
.L_14:
        /*001c*/ 	.word	0x00000000
        /*0020*/ 	.short	0x0001
        /*0022*/ 	.short	0x0008
        /*0024*/ 	.byte	0x00, 0xf5, 0x21, 0x00


	//----- nvinfo : EIATTR_KPARAM_INFO
	.align		4
.L_15:
        /*0028*/ 	.byte	0x04, 0x17
        /*002a*/ 	.short	(.L_17 - .L_16)
.L_16:
        /*002c*/ 	.word	0x00000000
        /*0030*/ 	.short	0x0000
        /*0032*/ 	.short	0x0000
        /*0034*/ 	.byte	0x00, 0xf5, 0x21, 0x00


	//----- nvinfo : EIATTR_SPARSE_MMA_MASK
	.align		4
.L_17:
        /*0038*/ 	.byte	0x03, 0x50
        /*003a*/ 	.short	0x0000


	//----- nvinfo : EIATTR_MAXREG_COUNT
	.align		4
        /*003c*/ 	.byte	0x03, 0x1b
        /*003e*/ 	.short	0x00ff


	//----- nvinfo : EIATTR_MERCURY_ISA_VERSION
	.align		4
        /*0040*/ 	.byte	0x03, 0x5f
        /*0042*/ 	.short	0x0101


	//----- nvinfo : EIATTR_UNUSED_LOAD_BYTE_OFFSET
	.align		4
        /*0044*/ 	.byte	0x04, 0x44
        /*0046*/ 	.short	(.L_19 - .L_18)


	//   ....[0]....
.L_18:
        /*0048*/ 	.word	0x00003090
        /*004c*/ 	.word	0x00000007


	//----- nvinfo : EIATTR_VRC_CTA_INIT_COUNT
	.align		4
.L_19:
        /*0050*/ 	.byte	0x02, 0x4a
	.zero		1
	.zero		1


	//----- nvinfo : EIATTR_EXIT_INSTR_OFFSETS
	.align		4
        /*0054*/ 	.byte	0x04, 0x1c
        /*0056*/ 	.short	(.L_21 - .L_20)


	//   ....[0]....
.L_20:
        /*0058*/ 	.word	0x000000b0


	//   ....[1]....
        /*005c*/ 	.word	0x00002fe0


	//   ....[2]....
        /*0060*/ 	.word	0x00003140


	//----- nvinfo : EIATTR_CRS_STACK_SIZE
	.align		4
.L_21:
        /*0064*/ 	.byte	0x04, 0x1e
        /*0066*/ 	.short	(.L_23 - .L_22)
.L_22:
        /*0068*/ 	.word	0x00000000


	//----- nvinfo : EIATTR_CBANK_PARAM_SIZE
	.align		4
.L_23:
        /*006c*/ 	.byte	0x03, 0x19
        /*006e*/ 	.short	0x0011


	//----- nvinfo : EIATTR_PARAM_CBANK
	.align		4
        /*0070*/ 	.byte	0x04, 0x0a
        /*0072*/ 	.short	(.L_25 - .L_24)
	.align		4
.L_24:
        /*0074*/ 	.word	index@(.nv.constant0._Z13render_kernelP8EncodingP5Colorb)
        /*0078*/ 	.short	0x0380
        /*007a*/ 	.short	0x0011


	//----- nvinfo : EIATTR_SW_WAR
	.align		4
.L_25:
        /*007c*/ 	.byte	0x04, 0x36
        /*007e*/ 	.short	(.L_27 - .L_26)
.L_26:
        /*0080*/ 	.word	0x00000008
.L_27:


//--------------------- .nv.callgraph             --------------------------
	.section	.nv.callgraph,"",@"SHT_CUDA_CALLGRAPH"
	.align	4
	.sectionentsize	8
	.align		4
        /*0000*/ 	.word	0x00000000
	.align		4
        /*0004*/ 	.word	0xffffffff
	.align		4
        /*0008*/ 	.word	0x00000000
	.align		4
        /*000c*/ 	.word	0xfffffffe
	.align		4
        /*0010*/ 	.word	0x00000000
	.align		4
        /*0014*/ 	.word	0xfffffffd
	.align		4
        /*0018*/ 	.word	0x00000000
	.align		4
        /*001c*/ 	.word	0xfffffffc


//--------------------- .text._Z13render_kernelP8EncodingP5Colorb --------------------------
	.section	.text._Z13render_kernelP8EncodingP5Colorb,"ax",@progbits
	.align	128
        .global         _Z13render_kernelP8EncodingP5Colorb
        .type           _Z13render_kernelP8EncodingP5Colorb,@function
        .size           _Z13render_kernelP8EncodingP5Colorb,(.L_x_101 - _Z13render_kernelP8EncodingP5Colorb)
        .other          _Z13render_kernelP8EncodingP5Colorb,@"STO_CUDA_ENTRY STV_DEFAULT"
_Z13render_kernelP8EncodingP5Colorb:
.text._Z13render_kernelP8EncodingP5Colorb:
[----:B------:R-:W-:Y:S08]  /*0000*/  LDC R1, c[0x0][0x37c] ;  /* 0x0000df00ff017b82 */ /* 0x000ff00000000800 */
[----:B------:R-:W0:Y:S01]  /*0010*/  LDC.64 R2, c[0x0][0x380] ;  /* 0x0000e000ff027b82 */ /* 0x000e220000000a00 */
[----:B------:R-:W0:Y:S02]  /*0020*/  LDCU.64 UR6, c[0x0][0x358] ;  /* 0x00006b00ff0677ac */ /* 0x000e240008000a00 */
[----:B0-----:R-:W2:Y:S04]  /*0030*/  LDG.E R0, desc[UR6][R2.64+0x1c] ;  /* 0x00001c0602007981 */ /* 0x001ea8000c1e1900 */
[----:B------:R-:W2:Y:S01]  /*0040*/  LDG.E R5, desc[UR6][R2.64+0x20] ;  /* 0x0000200602057981 */ /* 0x000ea2000c1e1900 */
[----:B------:R-:W0:Y:S01]  /*0050*/  LDCU UR4, c[0x0][0x360] ;  /* 0x00006c00ff0477ac */ /* 0x000e220008000800 */
[----:B------:R-:W0:Y:S01]  /*0060*/  S2R R7, SR_CTAID.X ;  /* 0x0000000000077919 */ /* 0x000e220000002500 */
[----:B------:R-:W0:Y:S02]  /*0070*/  S2R R4, SR_TID.X ;  /* 0x0000000000047919 */ /* 0x000e240000002100 */
[----:B0-----:R-:W-:-:S02]  /*0080*/  IMAD R7, R7, UR4, R4 ;  /* 0x0000000407077c24 */ /* 0x001fc4000f8e0204 */
[----:B--2---:R-:W-:-:S05]  /*0090*/  IMAD R4, R0, R5, RZ ;  /* 0x0000000500047224 */ /* 0x004fca00078e02ff */
[----:B------:R-:W-:-:S13]  /*00a0*/  ISETP.GE.U32.AND P0, PT, R7, R4, PT ;  /* 0x000000040700720c */ /* 0x000fda0003f06070 */
[----:B------:R-:W-:Y:S05]  /*00b0*/  @P0 EXIT ;  /* 0x000000000000094d */ /* 0x000fea0003800000 */
[----:B------:R0:W2:Y:S01]  /*00c0*/  LDG.E R2, desc[UR6][R2.64+0x8] ;  /* 0x0000080602027981 */ /* 0x0000a2000c1e1900 */
[----:B------:R-:W1:Y:S01]  /*00d0*/  I2F.U32.RP R6, R0 ;  /* 0x0000000000067306 */ /* 0x000e620000209000 */
[----:B------:R-:W-:Y:S01]  /*00e0*/  IMAD.MOV R9, RZ, RZ, -R0 ;  /* 0x000000ffff097224 */ /* 0x000fe200078e0a00 */
[----:B------:R-:W-:Y:S01]  /*00f0*/  ISETP.NE.U32.AND P2, PT, R0, RZ, PT ;  /* 0x000000ff0000720c */ /* 0x000fe20003f45070 */
[----:B------:R-:W3:Y:S05]  /*0100*/  LDC.64 R24, c[0x0][0x388] ;  /* 0x0000e200ff187b82 */ /* 0x000eea0000000a00 */
[----:B-1----:R-:W1:Y:S01]  /*0110*/  MUFU.RCP R6, R6 ;  /* 0x0000000600067308 */ /* 0x002e620000001000 */
[----:B---3--:R-:W-:-:S04]  /*0120*/  IMAD.WIDE R24, R7, 0x3, R24 ;  /* 0x0000000307187825 */ /* 0x008fc800078e0218 */
[----:B-1----:R-:W-:-:S04]  /*0130*/  VIADD R4, R6, 0xffffffe ;  /* 0x0ffffffe06047836 */ /* 0x002fc80000000000 */
[----:B------:R1:W3:Y:S02]  /*0140*/  F2I.FTZ.U32.TRUNC.NTZ R5, R4 ;  /* 0x0000000400057305 */ /* 0x0002e4000021f000 */
[----:B-1----:R-:W-:Y:S02]  /*0150*/  HFMA2 R4, -RZ, RZ, 0, 0 ;  /* 0x00000000ff047431 */ /* 0x002fe400000001ff */
[----:B---3--:R-:W-:-:S04]  /*0160*/  IMAD R9, R9, R5, RZ ;  /* 0x0000000509097224 */ /* 0x008fc800078e02ff */
[----:B------:R-:W-:-:S06]  /*0170*/  IMAD.HI.U32 R8, R5, R9, R4 ;  /* 0x0000000905087227 */ /* 0x000fcc00078e0004 */
[----:B------:R-:W-:-:S04]  /*0180*/  IMAD.HI.U32 R8, R8, R7, RZ ;  /* 0x0000000708087227 */ /* 0x000fc800078e00ff */
[----:B0-----:R-:W-:-:S04]  /*0190*/  IMAD.MOV R3, RZ, RZ, -R8 ;  /* 0x000000ffff037224 */ /* 0x001fc800078e0a08 */
[----:B------:R-:W-:-:S05]  /*01a0*/  IMAD R3, R0, R3, R7 ;  /* 0x0000000300037224 */ /* 0x000fca00078e0207 */
[----:B------:R-:W-:-:S13]  /*01b0*/  ISETP.GE.U32.AND P0, PT, R3, R0, PT ;  /* 0x000000000300720c */ /* 0x000fda0003f06070 */
[----:B------:R-:W-:Y:S01]  /*01c0*/  @P0 IMAD.IADD R3, R3, 0x1, -R0 ;  /* 0x0000000103030824 */ /* 0x000fe200078e0a00 */
[----:B------:R-:W-:-:S04]  /*01d0*/  @P0 IADD3 R8, PT, PT, R8, 0x1, RZ ;  /* 0x0000000108080810 */ /* 0x000fc80007ffe0ff */
[----:B------:R-:W-:-:S13]  /*01e0*/  ISETP.GE.U32.AND P1, PT, R3, R0, PT ;  /* 0x000000000300720c */ /* 0x000fda0003f26070 */
[----:B------:R-:W-:Y:S01]  /*01f0*/  @P1 VIADD R8, R8, 0x1 ;  /* 0x0000000108081836 */ /* 0x000fe20000000000 */
[----:B------:R-:W-:-:S04]  /*0200*/  @!P2 LOP3.LUT R8, RZ, R0, RZ, 0x33, !PT ;  /* 0x00000000ff08a212 */ /* 0x000fc800078e33ff */
[----:B------:R-:W-:Y:S01]  /*0210*/  I2FP.F32.U32 R10, R8 ;  /* 0x00000008000a7245 */ /* 0x000fe20000201000 */
[----:B------:R-:W-:-:S04]  /*0220*/  IMAD.MOV R9, RZ, RZ, -R8 ;  /* 0x000000ffff097224 */ /* 0x000fc800078e0a08 */
[----:B------:R-:W-:-:S05]  /*0230*/  IMAD R9, R0, R9, R7 ;  /* 0x0000000900097224 */ /* 0x000fca00078e0207 */
[----:B------:R-:W-:Y:S02]  /*0240*/  I2FP.F32.U32 R9, R9 ;  /* 0x0000000900097245 */ /* 0x000fe40000201000 */
[----:B--2---:R-:W-:-:S13]  /*0250*/  ISETP.NE.AND P0, PT, R2, RZ, PT ;  /* 0x000000ff0200720c */ /* 0x004fda0003f05270 */
[----:B------:R-:W-:Y:S05]  /*0260*/  @!P0 BRA `(.L_x_0) ;  /* 0x0000002c00508947 */ /* 0x000fea0003800000 */
[----:B------:R-:W0:Y:S01]  /*0270*/  LDCU.U8 UR4, c[0x0][0x390] ;  /* 0x00007200ff0477ac */ /* 0x000e220008000000 */
[----:B------:R-:W-:Y:S01]  /*0280*/  MOV R8, R2 ;  /* 0x0000000200087202 */ /* 0x000fe20000000f00 */
[----:B0-----:R-:W-:-:S04]  /*0290*/  UPRMT UR4, UR4, 0x8880, URZ ;  /* 0x0000888004047896 */ /* 0x001fc800080000ff */
[----:B------:R-:W-:-:S09]  /*02a0*/  UISETP.NE.AND UP0, UPT, UR4, URZ, UPT ;  /* 0x000000ff0400728c */ /* 0x000fd2000bf05270 */
[----:B------:R-:W-:Y:S05]  /*02b0*/  BRA.U !UP0, `(.L_x_1) ;  /* 0x0000001508bc7547 */ /* 0x000fea000b800000 */
[----:B------:R-:W-:Y:S01]  /*02c0*/  BSSY.RECONVERGENT B4, `(.L_x_2) ;  /* 0x000016d000047945 */ /* 0x000fe20003800200 */
[----:B------:R-:W-:-:S07]  /*02d0*/  IMAD.MOV.U32 R7, RZ, RZ, RZ ;  /* 0x000000ffff077224 */ /* 0x000fce00078e00ff */
.L_x_43:
[----:B0-----:R-:W0:Y:S02]  /*02e0*/  LDC.64 R12, c[0x0][0x380] ;  /* 0x0000e000ff0c7b82 */ /* 0x001e240000000a00 */
[----:B0-----:R-:W2:Y:S02]  /*02f0*/  LDG.E.64 R2, desc[UR6][R12.64] ;  /* 0x000000060c027981 */ /* 0x001ea4000c1e1b00 */
[----:B--2---:R-:W-:-:S05]  /*0300*/  IMAD.WIDE.U32 R26, R7, 0x20, R2 ;  /* 0x00000020071a7825 */ /* 0x004fca00078e0002 */
[----:B------:R-:W2:Y:S04]  /*0310*/  LDG.E.64 R22, desc[UR6][R26.64+0x8] ;  /* 0x000008061a167981 */ /* 0x000ea8000c1e1b00 */
[----:B------:R0:W5:Y:S04]  /*0320*/  LDG.E R6, desc[UR6][R26.64+0x18] ;  /* 0x000018061a067981 */ /* 0x000168000c1e1900 */
[----:B------:R0:W5:Y:S01]  /*0330*/  LDG.E.64 R20, desc[UR6][R26.64+0x10] ;  /* 0x000010061a147981 */ /* 0x000162000c1e1b00 */
[----:B------:R-:W-:Y:S01]  /*0340*/  BSSY.RECONVERGENT B3, `(.L_x_3) ;  /* 0x0000107000037945 */ /* 0x000fe20003800200 */
[----:B------:R-:W-:Y:S01]  /*0350*/  PLOP3.LUT P0, PT, PT, PT, PT, 0x80, 0x8 ;  /* 0x000000000008781c */ /* 0x000fe20003f0f070 */
[----:B------:R-:W-:Y:S01]  /*0360*/  IMAD.MOV.U32 R18, RZ, RZ, 0x49742400 ;  /* 0x49742400ff127424 */ /* 0x000fe200078e00ff */
[----:B--2---:R-:W-:-:S02]  /*0370*/  ISETP.NE.AND P1, PT, R22, RZ, PT ;  /* 0x000000ff1600720c */ /* 0x004fc40003f25270 */
[C---:B------:R-:W-:Y:S02]  /*0380*/  PRMT R5, R23.reuse, 0x7772, RZ ;  /* 0x0000777217057816 */ /* 0x040fe400000000ff */
[C---:B------:R-:W-:Y:S02]  /*0390*/  PRMT R4, R23.reuse, 0x7771, RZ ;  /* 0x0000777117047816 */ /* 0x040fe400000000ff */
[C---:B------:R-:W-:Y:S02]  /*03a0*/  PRMT R2, R23.reuse, 0x7770, RZ ;  /* 0x0000777017027816 */ /* 0x040fe400000000ff */
[----:B------:R-:W-:-:S05]  /*03b0*/  PRMT R23, R23, 0x7773, RZ ;  /* 0x0000777317177816 */ /* 0x000fca00000000ff */
[----:B0-----:R-:W-:Y:S05]  /*03c0*/  @!P1 BRA `(.L_x_4) ;  /* 0x0000000c00f89947 */ /* 0x001fea0003800000 */
[----:B------:R-:W5:Y:S01]  /*03d0*/  LDG.E.64 R26, desc[UR6][R26.64] ;  /* 0x000000061a1a7981 */ /* 0x000f62000c1e1b00 */
[----:B------:R-:W-:Y:S01]  /*03e0*/  ISETP.NE.AND P0, PT, R22, 0x1, PT ;  /* 0x000000011600780c */ /* 0x000fe20003f05270 */
[----:B------:R-:W-:Y:S01]  /*03f0*/  BSSY.RECONVERGENT B2, `(.L_x_5) ;  /* 0x00000a6000027945 */ /* 0x000fe20003800200 */
[----:B------:R-:W-:Y:S01]  /*0400*/  HFMA2 R18, -RZ, RZ, 10.90625, 0.015625 ;  /* 0x49742400ff127431 */ /* 0x000fe200000001ff */
[----:B------:R-:W-:Y:S01]  /*0410*/  PRMT R16, RZ, 0x7610, R16 ;  /* 0x00007610ff107816 */ /* 0x000fe20000000010 */
[----:B------:R-:W-:-:S09]  /*0420*/  IMAD.MOV.U32 R14, RZ, RZ, RZ ;  /* 0x000000ffff0e7224 */ /* 0x000fd200078e00ff */
[----:B------:R-:W-:Y:S05]  /*0430*/  @!P0 BRA `(.L_x_6) ;  /* 0x0000000800848947 */ /* 0x000fea0003800000 */
[----:B------:R-:W-:Y:S01]  /*0440*/  LOP3.LUT R14, R22, 0xfffffffe, RZ, 0xc0, !PT ;  /* 0xfffffffe160e7812 */ /* 0x000fe200078ec0ff */
[----:B------:R-:W-:Y:S01]  /*0450*/  IMAD.MOV.U32 R18, RZ, RZ, 0x49742400 ;  /* 0x49742400ff127424 */ /* 0x000fe200078e00ff */
[----:B------:R-:W-:Y:S02]  /*0460*/  PRMT R16, RZ, 0x7610, R16 ;  /* 0x00007610ff107816 */ /* 0x000fe40000000010 */
[----:B------:R-:W-:-:S07]  /*0470*/  MOV R17, RZ ;  /* 0x000000ff00117202 */ /* 0x000fce0000000f00 */
.L_x_23:
[C---:B------:R-:W-:Y:S02]  /*0480*/  VIADD R3, R17.reuse, 0x1 ;  /* 0x0000000111037836 */ /* 0x040fe40000000000 */
[----:B-----5:R-:W-:-:S03]  /*0490*/  IMAD.WIDE.U32 R40, R17, 0x8, R26 ;  /* 0x0000000811287825 */ /* 0x020fc600078e001a */
[C---:B------:R-:W-:Y:S02]  /*04a0*/  ISETP.NE.AND P0, PT, R3.reuse, R22, PT ;  /* 0x000000160300720c */ /* 0x040fe40003f05270 */
[----:B------:R-:W2:Y:S02]  /*04b0*/  LDG.E R32, desc[UR6][R40.64+0x4] ;  /* 0x0000040628207981 */ /* 0x000ea4000c1e1900 */
[----:B------:R-:W-:Y:S02]  /*04c0*/  SEL R13, R3, RZ, P0 ;  /* 0x000000ff030d7207 */ /* 0x000fe40000000000 */
[----:B------:R0:W5:Y:S03]  /*04d0*/  LDG.E R30, desc[UR6][R40.64] ;  /* 0x00000006281e7981 */ /* 0x000166000c1e1900 */
[----:B------:R-:W-:-:S05]  /*04e0*/  IMAD.WIDE.U32 R12, R13, 0x8, R26 ;  /* 0x000000080d0c7825 */ /* 0x000fca00078e001a */
[----:B------:R-:W3:Y:S04]  /*04f0*/  LDG.E R33, desc[UR6][R12.64+0x4] ;  /* 0x000004060c217981 */ /* 0x000ee8000c1e1900 */
[----:B------:R0:W5:Y:S01]  /*0500*/  LDG.E R31, desc[UR6][R12.64] ;  /* 0x000000060c1f7981 */ /* 0x000162000c1e1900 */
[----:B------:R-:W-:Y:S01]  /*0510*/  BSSY.RECONVERGENT B5, `(.L_x_7) ;  /* 0x000001b000057945 */ /* 0x000fe20003800200 */
[----:B---3--:R-:W-:-:S04]  /*0520*/  FSETP.GT.AND P0, PT, R33, R10, PT ;  /* 0x0000000a2100720b */ /* 0x008fc80003f04000 */
[----:B--2---:R-:W-:-:S13]  /*0530*/  FSETP.GT.XOR P0, PT, R32, R10, !P0 ;  /* 0x0000000a2000720b */ /* 0x004fda0004704800 */
[----:B0-----:R-:W-:Y:S05]  /*0540*/  @P0 BRA `(.L_x_8) ;  /* 0x00000000005c0947 */ /* 0x001fea0003800000 */
[----:B------:R-:W-:Y:S01]  /*0550*/  FADD R13, -R32, R33 ;  /* 0x00000021200d7221 */ /* 0x000fe20000000100 */
[----:B-----5:R-:W-:Y:S01]  /*0560*/  FADD R0, -R30, R31 ;  /* 0x0000001f1e007221 */ /* 0x020fe20000000100 */
[----:B------:R-:W-:Y:S01]  /*0570*/  FADD R3, R10, -R32 ;  /* 0x800000200a037221 */ /* 0x000fe20000000000 */
[----:B------:R-:W-:Y:S01]  /*0580*/  BSSY.RECONVERGENT B6, `(.L_x_9) ;  /* 0x000000e000067945 */ /* 0x000fe20003800200 */
[----:B------:R-:W0:Y:S02]  /*0590*/  MUFU.RCP R11, R13 ;  /* 0x0000000d000b7308 */ /* 0x000e240000001000 */
[----:B------:R-:W-:-:S06]  /*05a0*/  FMUL R0, R0, R3 ;  /* 0x0000000300007220 */ /* 0x000fcc0000400000 */
[----:B------:R-:W1:Y:S01]  /*05b0*/  FCHK P0, R0, R13 ;  /* 0x0000000d00007302 */ /* 0x000e620000000000 */
[----:B0-----:R-:W-:-:S04]  /*05c0*/  FFMA R12, -R13, R11, 1 ;  /* 0x3f8000000d0c7423 */ /* 0x001fc8000000010b */
[----:B------:R-:W-:-:S04]  /*05d0*/  FFMA R11, R11, R12, R11 ;  /* 0x0000000c0b0b7223 */ /* 0x000fc8000000000b */
[----:B------:R-:W-:-:S04]  /*05e0*/  FFMA R12, R0, R11, RZ ;  /* 0x0000000b000c7223 */ /* 0x000fc800000000ff */
[----:B------:R-:W-:-:S04]  /*05f0*/  FFMA R3, -R13, R12, R0 ;  /* 0x0000000c0d037223 */ /* 0x000fc80000000100 */
[----:B------:R-:W-:Y:S01]  /*0600*/  FFMA R3, R11, R3, R12 ;  /* 0x000000030b037223 */ /* 0x000fe2000000000c */
[----:B-1----:R-:W-:Y:S06]  /*0610*/  @!P0 BRA `(.L_x_10) ;  /* 0x0000000000108947 */ /* 0x002fec0003800000 */
[----:B------:R-:W-:Y:S01]  /*0620*/  IMAD.MOV.U32 R3, RZ, RZ, R13 ;  /* 0x000000ffff037224 */ /* 0x000fe200078e000d */
[----:B------:R-:W-:-:S07]  /*0630*/  MOV R28, 0x650 ;  /* 0x00000650001c7802 */ /* 0x000fce0000000f00 */
[----:B------:R-:W-:Y:S05]  /*0640*/  CALL.REL.NOINC `($__internal_1_$__cuda_sm3x_div_rn_noftz_f32_slowpath) ;  /* 0x0000003000307944 */ /* 0x000fea0003c00000 */
[----:B------:R-:W-:-:S07]  /*0650*/  MOV R3, R0 ;  /* 0x0000000000037202 */ /* 0x000fce0000000f00 */
.L_x_10:
[----:B------:R-:W-:Y:S05]  /*0660*/  BSYNC.RECONVERGENT B6 ;  /* 0x0000000000067941 */ /* 0x000fea0003800200 */
.L_x_9:
[----:B------:R-:W-:-:S05]  /*0670*/  FADD R0, R30, R3 ;  /* 0x000000031e007221 */ /* 0x000fca0000000000 */
[----:B------:R-:W-:-:S13]  /*0680*/  FSETP.GT.AND P0, PT, R0, R9, PT ;  /* 0x000000090000720b */ /* 0x000fda0003f04000 */
[----:B------:R-:W-:-:S04]  /*0690*/  @P0 LOP3.LUT P1, RZ, R16, 0xff, RZ, 0xc0, !PT ;  /* 0x000000ff10ff0812 */ /* 0x000fc8000782c0ff */
[----:B------:R-:W-:-:S04]  /*06a0*/  @P0 SEL R0, RZ, 0x1, P1 ;  /* 0x00000001ff000807 */ /* 0x000fc80000800000 */
[----:B------:R-:W-:-:S07]  /*06b0*/  @P0 PRMT R16, R0, 0x7610, R16 ;  /* 0x0000761000100816 */ /* 0x000fce0000000010 */
.L_x_8:
[----:B------:R-:W-:Y:S05]  /*06c0*/  BSYNC.RECONVERGENT B5 ;  /* 0x0000000000057941 */ /* 0x000fea0003800200 */
.L_x_7:
[----:B------:R-:W-:Y:S01]  /*06d0*/  FADD R3, R32, -R33 ;  /* 0x8000002120037221 */ /* 0x000fe20000000000 */
[----:B-----5:R-:W-:Y:S01]  /*06e0*/  FADD R0, R30, -R31 ;  /* 0x8000001f1e007221 */ /* 0x020fe20000000000 */
[----:B------:R-:W-:Y:S01]  /*06f0*/  FADD R12, R10, -R32 ;  /* 0x800000200a0c7221 */ /* 0x000fe20000000000 */
[----:B------:R-:W-:Y:S01]  /*0700*/  FADD R29, -R32, R33 ;  /* 0x00000021201d7221 */ /* 0x000fe20000000100 */
[----:B------:R-:W-:Y:S01]  /*0710*/  FMUL R3, R3, R3 ;  /* 0x0000000303037220 */ /* 0x000fe20000400000 */
[----:B------:R-:W-:Y:S01]  /*0720*/  FADD R19, -R30, R31 ;  /* 0x0000001f1e137221 */ /* 0x000fe20000000100 */
[----:B------:R-:W-:Y:S02]  /*0730*/  BSSY.RECONVERGENT B5, `(.L_x_11) ;  /* 0x0000011000057945 */ /* 0x000fe40003800200 */
[----:B------:R-:W-:Y:S01]  /*0740*/  FFMA R13, R0, R0, R3 ;  /* 0x00000000000d7223 */ /* 0x000fe20000000003 */
[----:B------:R-:W-:Y:S01]  /*0750*/  FADD R0, R9, -R30 ;  /* 0x8000001e09007221 */ /* 0x000fe20000000000 */
[----:B------:R-:W-:-:S02]  /*0760*/  FMUL R3, R12, R29 ;  /* 0x0000001d0c037220 */ /* 0x000fc40000400000 */
[----:B------:R-:W0:Y:S02]  /*0770*/  MUFU.RCP R11, R13 ;  /* 0x0000000d000b7308 */ /* 0x000e240000001000 */
[----:B------:R-:W-:-:S06]  /*0780*/  FFMA R0, R0, R19, R3 ;  /* 0x0000001300007223 */ /* 0x000fcc0000000003 */
        /* <DEDUP_REMOVED lines=10> */
[----:B------:R-:W-:-:S07]  /*0830*/  IMAD.MOV.U32 R3, RZ, RZ, R0 ;  /* 0x000000ffff037224 */ /* 0x000fce00078e0000 */
.L_x_12:
[----:B------:R-:W-:Y:S05]  /*0840*/  BSYNC.RECONVERGENT B5 ;  /* 0x0000000000057941 */ /* 0x000fea0003800200 */
.L_x_11:
[----:B------:R-:W-:Y:S01]  /*0850*/  IADD3 R17, PT, PT, R17, 0x2, RZ ;  /* 0x0000000211117810 */ /* 0x000fe20007ffe0ff */
[----:B------:R0:W5:Y:S03]  /*0860*/  LDG.E R15, desc[UR6][R40.64+0x8] ;  /* 0x00000806280f7981 */ /* 0x000166000c1e1900 */
[C---:B------:R-:W-:Y:S01]  /*0870*/  ISETP.NE.AND P0, PT, R17.reuse, R22, PT ;  /* 0x000000161100720c */ /* 0x040fe20003f05270 */
[----:B------:R0:W5:Y:S03]  /*0880*/  LDG.E R13, desc[UR6][R40.64+0xc] ;  /* 0x00000c06280d7981 */ /* 0x000166000c1e1900 */
[----:B------:R-:W-:-:S05]  /*0890*/  SEL R35, R17, RZ, P0 ;  /* 0x000000ff11237207 */ /* 0x000fca0000000000 */
[----:B------:R-:W-:-:S05]  /*08a0*/  IMAD.WIDE.U32 R34, R35, 0x8, R26 ;  /* 0x0000000823227825 */ /* 0x000fca00078e001a */
[----:B------:R0:W5:Y:S04]  /*08b0*/  LDG.E R12, desc[UR6][R34.64] ;  /* 0x00000006220c7981 */ /* 0x000168000c1e1900 */
[----:B------:R0:W5:Y:S01]  /*08c0*/  LDG.E R11, desc[UR6][R34.64+0x4] ;  /* 0x00000406220b7981 */ /* 0x000162000c1e1900 */
[----:B------:R-:W-:Y:S01]  /*08d0*/  FSETP.GEU.AND P0, PT, R3, RZ, PT ;  /* 0x000000ff0300720b */ /* 0x000fe20003f0e000 */
[----:B------:R-:W-:Y:S01]  /*08e0*/  BSSY.RECONVERGENT B0, `(.L_x_13) ;  /* 0x0000009000007945 */ /* 0x000fe20003800200 */
[----:B------:R-:W-:Y:S02]  /*08f0*/  IMAD.MOV.U32 R37, RZ, RZ, R32 ;  /* 0x000000ffff257224 */ /* 0x000fe400078e0020 */
[----:B------:R-:W-:-:S09]  /*0900*/  IMAD.MOV.U32 R0, RZ, RZ, R30 ;  /* 0x000000ffff007224 */ /* 0x000fd200078e001e */
[----:B0-----:R-:W-:Y:S05]  /*0910*/  @!P0 BRA `(.L_x_14) ;  /* 0x0000000000148947 */ /* 0x001fea0003800000 */
[----:B------:R-:W-:Y:S01]  /*0920*/  FSETP.GT.AND P0, PT, R3, 1, PT ;  /* 0x3f8000000300780b */ /* 0x000fe20003f04000 */
[----:B------:R-:W-:Y:S01]  /*0930*/  IMAD.MOV.U32 R37, RZ, RZ, R33 ;  /* 0x000000ffff257224 */ /* 0x000fe200078e0021 */
[----:B------:R-:W-:-:S11]  /*0940*/  MOV R0, R31 ;  /* 0x0000001f00007202 */ /* 0x000fd60000000f00 */
[-C--:B------:R-:W-:Y:S01]  /*0950*/  @!P0 FFMA R0, R19, R3.reuse, R30 ;  /* 0x0000000313008223 */ /* 0x080fe2000000001e */
[----:B------:R-:W-:-:S07]  /*0960*/  @!P0 FFMA R37, R29, R3, R32 ;  /* 0x000000031d258223 */ /* 0x000fce0000000020 */
.L_x_14:
[----:B------:R-:W-:Y:S05]  /*0970*/  BSYNC.RECONVERGENT B0 ;  /* 0x0000000000007941 */ /* 0x000fea0003800200 */
.L_x_13:
[-C--:B-----5:R-:W-:Y:S01]  /*0980*/  FSETP.GT.AND P0, PT, R11, R10.reuse, PT ;  /* 0x0000000a0b00720b */ /* 0x0a0fe20003f04000 */
[----:B------:R-:W-:Y:S01]  /*0990*/  FADD R0, R9, -R0 ;  /* 0x8000000009007221 */ /* 0x000fe20000000000 */
[----:B------:R-:W-:Y:S01]  /*09a0*/  FADD R37, R10, -R37 ;  /* 0x800000250a257221 */ /* 0x000fe20000000000 */
[----:B------:R-:W-:Y:S01]  /*09b0*/  BSSY.RECONVERGENT B5, `(.L_x_15) ;  /* 0x000001e000057945 */ /* 0x000fe20003800200 */
[----:B------:R-:W-:Y:S01]  /*09c0*/  FSETP.GT.XOR P0, PT, R13, R10, !P0 ;  /* 0x0000000a0d00720b */ /* 0x000fe20004704800 */
[----:B------:R-:W-:-:S04]  /*09d0*/  FMUL R0, R0, R0 ;  /* 0x0000000000007220 */ /* 0x000fc80000400000 */
[----:B------:R-:W-:-:S05]  /*09e0*/  FFMA R37, R37, R37, R0 ;  /* 0x0000002525257223 */ /* 0x000fca0000000000 */
[----:B------:R-:W-:-:S04]  /*09f0*/  FSETP.GEU.AND P1, PT, R37, R18, PT ;  /* 0x000000122500720b */ /* 0x000fc80003f2e000 */
[----:B------:R-:W-:Y:S01]  /*0a00*/  FSEL R18, R37, R18, !P1 ;  /* 0x0000001225127208 */ /* 0x000fe20004800000 */
[----:B------:R-:W-:Y:S08]  /*0a10*/  @P0 BRA `(.L_x_16) ;  /* 0x00000000005c0947 */ /* 0x000ff00003800000 */
[----:B------:R-:W-:Y:S01]  /*0a20*/  FADD R29, -R13, R11 ;  /* 0x0000000b0d1d7221 */ /* 0x000fe20000000100 */
[----:B------:R-:W-:Y:S01]  /*0a30*/  FADD R0, -R15, R12 ;  /* 0x0000000c0f007221 */ /* 0x000fe20000000100 */
        /* <DEDUP_REMOVED lines=15> */
.L_x_18:
[----:B------:R-:W-:Y:S05]  /*0b30*/  BSYNC.RECONVERGENT B6 ;  /* 0x0000000000067941 */ /* 0x000fea0003800200 */
.L_x_17:
[----:B------:R-:W-:-:S05]  /*0b40*/  FADD R28, R15, R28 ;  /* 0x0000001c0f1c7221 */ /* 0x000fca0000000000 */
[----:B------:R-:W-:-:S13]  /*0b50*/  FSETP.GT.AND P0, PT, R28, R9, PT ;  /* 0x000000091c00720b */ /* 0x000fda0003f04000 */
[----:B------:R-:W-:-:S04]  /*0b60*/  @P0 LOP3.LUT P1, RZ, R16, 0xff, RZ, 0xc0, !PT ;  /* 0x000000ff10ff0812 */ /* 0x000fc8000782c0ff */
[----:B------:R-:W-:-:S04]  /*0b70*/  @P0 SEL R0, RZ, 0x1, P1 ;  /* 0x00000001ff000807 */ /* 0x000fc80000800000 */
[----:B------:R-:W-:-:S07]  /*0b80*/  @P0 PRMT R16, R0, 0x7610, R16 ;  /* 0x0000761000100816 */ /* 0x000fce0000000010 */
.L_x_16:
[----:B------:R-:W-:Y:S05]  /*0b90*/  BSYNC.RECONVERGENT B5 ;  /* 0x0000000000057941 */ /* 0x000fea0003800200 */
.L_x_15:
[----:B------:R-:W-:Y:S01]  /*0ba0*/  FADD R3, R13, -R11 ;  /* 0x8000000b0d037221 */ /* 0x000fe20000000000 */
[--C-:B------:R-:W-:Y:S01]  /*0bb0*/  FADD R0, R15, -R12.reuse ;  /* 0x8000000c0f007221 */ /* 0x100fe20000000000 */
        /* <DEDUP_REMOVED lines=21> */
.L_x_20:
[----:B------:R-:W-:Y:S05]  /*0d10*/  BSYNC.RECONVERGENT B5 ;  /* 0x0000000000057941 */ /* 0x000fea0003800200 */
.L_x_19:
[----:B------:R-:W-:Y:S01]  /*0d20*/  FSETP.GEU.AND P0, PT, R3, RZ, PT ;  /* 0x000000ff0300720b */ /* 0x000fe20003f0e000 */
[----:B------:R-:W-:Y:S01]  /*0d30*/  BSSY.RECONVERGENT B0, `(.L_x_21) ;  /* 0x0000009000007945 */ /* 0x000fe20003800200 */
[----:B------:R-:W-:Y:S01]  /*0d40*/  MOV R19, R13 ;  /* 0x0000000d00137202 */ /* 0x000fe20000000f00 */
[----:B------:R-:W-:-:S10]  /*0d50*/  IMAD.MOV.U32 R0, RZ, RZ, R15 ;  /* 0x000000ffff007224 */ /* 0x000fd400078e000f */
[----:B------:R-:W-:Y:S05]  /*0d60*/  @!P0 BRA `(.L_x_22) ;  /* 0x0000000000148947 */ /* 0x000fea0003800000 */
[----:B------:R-:W-:Y:S01]  /*0d70*/  FSETP.GT.AND P0, PT, R3, 1, PT ;  /* 0x3f8000000300780b */ /* 0x000fe20003f04000 */
[----:B------:R-:W-:Y:S01]  /*0d80*/  IMAD.MOV.U32 R0, RZ, RZ, R12 ;  /* 0x000000ffff007224 */ /* 0x000fe200078e000c */
[----:B------:R-:W-:-:S11]  /*0d90*/  MOV R19, R11 ;  /* 0x0000000b00137202 */ /* 0x000fd60000000f00 */
[-C--:B------:R-:W-:Y:S01]  /*0da0*/  @!P0 FFMA R0, R32, R3.reuse, R15 ;  /* 0x0000000320008223 */ /* 0x080fe2000000000f */
[----:B------:R-:W-:-:S07]  /*0db0*/  @!P0 FFMA R19, R30, R3, R13 ;  /* 0x000000031e138223 */ /* 0x000fce000000000d */
.L_x_22:
[----:B------:R-:W-:Y:S05]  /*0dc0*/  BSYNC.RECONVERGENT B0 ;  /* 0x0000000000007941 */ /* 0x000fea0003800200 */
.L_x_21:
[----:B------:R-:W-:Y:S01]  /*0dd0*/  FADD R0, R9, -R0 ;  /* 0x8000000009007221 */ /* 0x000fe20000000000 */
[----:B------:R-:W-:Y:S01]  /*0de0*/  ISETP.NE.AND P1, PT, R17, R14, PT ;  /* 0x0000000e1100720c */ /* 0x000fe20003f25270 */
[----:B------:R-:W-:Y:S02]  /*0df0*/  FADD R19, R10, -R19 ;  /* 0x800000130a137221 */ /* 0x000fe40000000000 */
[----:B------:R-:W-:-:S04]  /*0e00*/  FMUL R0, R0, R0 ;  /* 0x0000000000007220 */ /* 0x000fc80000400000 */
[----:B------:R-:W-:-:S05]  /*0e10*/  FFMA R19, R19, R19, R0 ;  /* 0x0000001313137223 */ /* 0x000fca0000000000 */
[----:B------:R-:W-:-:S04]  /*0e20*/  FSETP.GEU.AND P0, PT, R19, R18, PT ;  /* 0x000000121300720b */ /* 0x000fc80003f0e000 */
[----:B------:R-:W-:Y:S01]  /*0e30*/  FSEL R18, R19, R18, !P0 ;  /* 0x0000001213127208 */ /* 0x000fe20004000000 */
[----:B------:R-:W-:Y:S08]  /*0e40*/  @P1 BRA `(.L_x_23) ;  /* 0xfffffff4008c1947 */ /* 0x000ff0000383ffff */
.L_x_6:
[----:B------:R-:W-:Y:S05]  /*0e50*/  BSYNC.RECONVERGENT B2 ;  /* 0x0000000000027941 */ /* 0x000fea0003800200 */
.L_x_5:
[----:B------:R-:W-:Y:S01]  /*0e60*/  LOP3.LUT R0, R22, 0x1, RZ, 0xc0, !PT ;  /* 0x0000000116007812 */ /* 0x000fe200078ec0ff */
[----:B------:R-:W-:Y:S03]  /*0e70*/  BSSY.RECONVERGENT B2, `(.L_x_24) ;  /* 0x0000051000027945 */ /* 0x000fe60003800200 */
[----:B------:R-:W-:-:S13]  /*0e80*/  ISETP.NE.U32.AND P0, PT, R0, 0x1, PT ;  /* 0x000000010000780c */ /* 0x000fda0003f05070 */
[----:B------:R-:W-:Y:S05]  /*0e90*/  @P0 BRA `(.L_x_25) ;  /* 0x0000000400380947 */ /* 0x000fea0003800000 */
[----:B------:R-:W-:-:S05]  /*0ea0*/  VIADD R3, R14, 0x1 ;  /* 0x000000010e037836 */ /* 0x000fca0000000000 */
[----:B------:R-:W-:-:S04]  /*0eb0*/  ISETP.NE.AND P0, PT, R3, R22, PT ;  /* 0x000000160300720c */ /* 0x000fc80003f05270 */
[----:B------:R-:W-:-:S05]  /*0ec0*/  SEL R29, R3, RZ, P0 ;  /* 0x000000ff031d7207 */ /* 0x000fca0000000000 */
[----:B-----5:R-:W-:-:S04]  /*0ed0*/  IMAD.WIDE.U32 R28, R29, 0x8, R26 ;  /* 0x000000081d1c7825 */ /* 0x020fc800078e001a */
[----:B------:R-:W-:Y:S01]  /*0ee0*/  IMAD.WIDE.U32 R26, R14, 0x8, R26 ;  /* 0x000000080e1a7825 */ /* 0x000fe200078e001a */
[----:B------:R-:W2:Y:S04]  /*0ef0*/  LDG.E R13, desc[UR6][R28.64+0x4] ;  /* 0x000004061c0d7981 */ /* 0x000ea8000c1e1900 */
[----:B------:R-:W3:Y:S04]  /*0f00*/  LDG.E R22, desc[UR6][R26.64+0x4] ;  /* 0x000004061a167981 */ /* 0x000ee8000c1e1900 */
[----:B------:R0:W5:Y:S04]  /*0f10*/  LDG.E R15, desc[UR6][R26.64] ;  /* 0x000000061a0f7981 */ /* 0x000168000c1e1900 */
[----:B------:R0:W5:Y:S01]  /*0f20*/  LDG.E R14, desc[UR6][R28.64] ;  /* 0x000000061c0e7981 */ /* 0x000162000c1e1900 */
[----:B------:R-:W-:Y:S01]  /*0f30*/  BSSY.RECONVERGENT B5, `(.L_x_26) ;  /* 0x000001b000057945 */ /* 0x000fe20003800200 */
[----:B--2---:R-:W-:-:S04]  /*0f40*/  FSETP.GT.AND P0, PT, R13, R10, PT ;  /* 0x0000000a0d00720b */ /* 0x004fc80003f04000 */
[----:B---3--:R-:W-:-:S13]  /*0f50*/  FSETP.GT.XOR P0, PT, R22, R10, !P0 ;  /* 0x0000000a1600720b */ /* 0x008fda0004704800 */
        /* <DEDUP_REMOVED lines=18> */
.L_x_29:
[----:B------:R-:W-:Y:S05]  /*1080*/  BSYNC.RECONVERGENT B6 ;  /* 0x0000000000067941 */ /* 0x000fea0003800200 */
.L_x_28:
[----:B------:R-:W-:-:S05]  /*1090*/  FADD R12, R15, R12 ;  /* 0x0000000c0f0c7221 */ /* 0x000fca0000000000 */
[----:B------:R-:W-:-:S13]  /*10a0*/  FSETP.GT.AND P0, PT, R12, R9, PT ;  /* 0x000000090c00720b */ /* 0x000fda0003f04000 */
[----:B------:R-:W-:-:S04]  /*10b0*/  @P0 LOP3.LUT P1, RZ, R16, 0xff, RZ, 0xc0, !PT ;  /* 0x000000ff10ff0812 */ /* 0x000fc8000782c0ff */
[----:B------:R-:W-:-:S04]  /*10c0*/  @P0 SEL R0, RZ, 0x1, P1 ;  /* 0x00000001ff000807 */ /* 0x000fc80000800000 */
[----:B------:R-:W-:-:S07]  /*10d0*/  @P0 PRMT R16, R0, 0x7610, R16 ;  /* 0x0000761000100816 */ /* 0x000fce0000000010 */
.L_x_27:
[----:B------:R-:W-:Y:S05]  /*10e0*/  BSYNC.RECONVERGENT B5 ;  /* 0x0000000000057941 */ /* 0x000fea0003800200 */
.L_x_26:
[C-C-:B------:R-:W-:Y:S01]  /*10f0*/  FADD R3, R22.reuse, -R13.reuse ;  /* 0x8000000d16037221 */ /* 0x140fe20000000000 */
[C-C-:B-----5:R-:W-:Y:S01]  /*1100*/  FADD R0, R15.reuse, -R14.reuse ;  /* 0x8000000e0f007221 */ /* 0x160fe20000000000 */
[----:B------:R-:W-:Y:S01]  /*1110*/  FADD R11, -R22, R13 ;  /* 0x0000000d160b7221 */ /* 0x000fe20000000100 */
[----:B------:R-:W-:Y:S01]  /*1120*/  FADD R12, -R15, R14 ;  /* 0x0000000e0f0c7221 */ /* 0x000fe20000000100 */
[----:B------:R-:W-:Y:S01]  /*1130*/  FMUL R3, R3, R3 ;  /* 0x0000000303037220 */ /* 0x000fe20000400000 */
[----:B------:R-:W-:Y:S03]  /*1140*/  BSSY.RECONVERGENT B5, `(.L_x_30) ;  /* 0x0000012000057945 */ /* 0x000fe60003800200 */
[----:B------:R-:W-:Y:S01]  /*1150*/  FFMA R19, R0, R0, R3 ;  /* 0x0000000000137223 */ /* 0x000fe20000000003 */
[----:B------:R-:W-:Y:S01]  /*1160*/  FADD R0, R10, -R22 ;  /* 0x800000160a007221 */ /* 0x000fe20000000000 */
[----:B------:R-:W-:-:S02]  /*1170*/  FADD R3, R9, -R15 ;  /* 0x8000000f09037221 */ /* 0x000fc40000000000 */
[----:B------:R-:W0:Y:S01]  /*1180*/  MUFU.RCP R17, R19 ;  /* 0x0000001300117308 */ /* 0x000e220000001000 */
[----:B------:R-:W-:-:S04]  /*1190*/  FMUL R0, R0, R11 ;  /* 0x0000000b00007220 */ /* 0x000fc80000400000 */
[----:B------:R-:W-:-:S04]  /*11a0*/  FFMA R0, R3, R12, R0 ;  /* 0x0000000c03007223 */ /* 0x000fc80000000000 */
        /* <DEDUP_REMOVED lines=11> */
.L_x_31:
[----:B------:R-:W-:Y:S05]  /*1260*/  BSYNC.RECONVERGENT B5 ;  /* 0x0000000000057941 */ /* 0x000fea0003800200 */
.L_x_30:
        /* <DEDUP_REMOVED lines=10> */
.L_x_33:
[----:B------:R-:W-:Y:S05]  /*1310*/  BSYNC.RECONVERGENT B0 ;  /* 0x0000000000007941 */ /* 0x000fea0003800200 */
.L_x_32:
[----:B------:R-:W-:Y:S01]  /*1320*/  FADD R0, R9, -R0 ;  /* 0x8000000009007221 */ /* 0x000fe20000000000 */
[----:B------:R-:W-:-:S03]  /*1330*/  FADD R17, R10, -R17 ;  /* 0x800000110a117221 */ /* 0x000fc60000000000 */
[----:B------:R-:W-:-:S04]  /*1340*/  FMUL R0, R0, R0 ;  /* 0x0000000000007220 */ /* 0x000fc80000400000 */
[----:B------:R-:W-:-:S05]  /*1350*/  FFMA R17, R17, R17, R0 ;  /* 0x0000001111117223 */ /* 0x000fca0000000000 */
[----:B------:R-:W-:-:S04]  /*1360*/  FSETP.GEU.AND P0, PT, R17, R18, PT ;  /* 0x000000121100720b */ /* 0x000fc80003f0e000 */
[----:B------:R-:W-:-:S09]  /*1370*/  FSEL R18, R17, R18, !P0 ;  /* 0x0000001211127208 */ /* 0x000fd20004000000 */
.L_x_25:
[----:B------:R-:W-:Y:S05]  /*1380*/  BSYNC.RECONVERGENT B2 ;  /* 0x0000000000027941 */ /* 0x000fea0003800200 */
.L_x_24:
[----:B------:R-:W-:-:S04]  /*1390*/  LOP3.LUT P0, RZ, R16, 0xff, RZ, 0xc0, !PT ;  /* 0x000000ff10ff7812 */ /* 0x000fc8000780c0ff */
[----:B------:R-:W-:-:S13]  /*13a0*/  PLOP3.LUT P0, PT, P0, PT, PT, 0x8, 0x80 ;  /* 0x000000000080781c */ /* 0x000fda000070e170 */
.L_x_4:
[----:B------:R-:W-:Y:S05]  /*13b0*/  BSYNC.RECONVERGENT B3 ;  /* 0x0000000000037941 */ /* 0x000fea0003800200 */
.L_x_3:
[----:B------:R-:W-:Y:S04]  /*13c0*/  BSSY.RECONVERGENT B2, `(.L_x_34) ;  /* 0x0000059000027945 */ /* 0x000fe80003800200 */
[----:B------:R-:W-:Y:S04]  /*13d0*/  BSSY.RELIABLE B0, `(.L_x_35) ;  /* 0x0000020000007945 */ /* 0x000fe80003800100 */
[----:B------:R-:W-:Y:S05]  /*13e0*/  @!P0 BRA `(.L_x_36) ;  /* 0x0000000000748947 */ /* 0x000fea0003800000 */
[----:B------:R-:W-:-:S13]  /*13f0*/  FSETP.GEU.AND P0, PT, R18, 4, PT ;  /* 0x408000001200780b */ /* 0x000fda0003f0e000 */
[----:B------:R-:W-:Y:S05]  /*1400*/  @P0 BREAK.RELIABLE B0 ;  /* 0x0000000000000942 */ /* 0x000fea0003800100 */
[----:B------:R-:W-:Y:S05]  /*1410*/  @P0 BRA `(.L_x_37) ;  /* 0x00000004004c0947 */ /* 0x000fea0003800000 */
[----:B------:R-:W0:Y:S01]  /*1420*/  F2F.F64.F32 R18, R18 ;  /* 0x0000001200127310 */ /* 0x000e220000201800 */
[----:B------:R-:W-:Y:S01]  /*1430*/  IMAD.MOV.U32 R12, RZ, RZ, 0x1 ;  /* 0x00000001ff0c7424 */ /* 0x000fe200078e00ff */
[----:B------:R-:W-:Y:S01]  /*1440*/  BSSY.RECONVERGENT B1, `(.L_x_38) ;  /* 0x0000015000017945 */ /* 0x000fe20003800200 */
[----:B0-----:R-:W-:-:S08]  /*1450*/  DADD R14, R18, 1 ;  /* 0x3ff00000120e7429 */ /* 0x001fd00000000000 */
[----:B------:R-:W-:-:S06]  /*1460*/  DMUL R14, R14, R14 ;  /* 0x0000000e0e0e7228 */ /* 0x000fcc0000000000 */
[----:B------:R-:W0:Y:S02]  /*1470*/  MUFU.RCP64H R13, R15 ;  /* 0x0000000f000d7308 */ /* 0x000e240000001800 */
[----:B0-----:R-:W-:-:S08]  /*1480*/  DFMA R16, -R14, R12, 1 ;  /* 0x3ff000000e10742b */ /* 0x001fd0000000010c */
[----:B------:R-:W-:-:S08]  /*1490*/  DFMA R16, R16, R16, R16 ;  /* 0x000000101010722b */ /* 0x000fd00000000010 */
[----:B------:R-:W-:Y:S02]  /*14a0*/  DFMA R12, R12, R16, R12 ;  /* 0x000000100c0c722b */ /* 0x000fe4000000000c */
[----:B------:R-:W0:Y:S06]  /*14b0*/  I2F.F64.U16 R16, R23 ;  /* 0x0000001700107312 */ /* 0x000e2c0000101800 */
[----:B-----5:R-:W-:-:S08]  /*14c0*/  DFMA R26, -R14, R12, 1 ;  /* 0x3ff000000e1a742b */ /* 0x020fd0000000010c */
[----:B------:R-:W-:Y:S01]  /*14d0*/  DFMA R12, R12, R26, R12 ;  /* 0x0000001a0c0c722b */ /* 0x000fe2000000000c */
[----:B0-----:R-:W-:-:S07]  /*14e0*/  FSETP.GEU.AND P1, PT, |R17|, 6.5827683646048100446e-37, PT ;  /* 0x036000001100780b */ /* 0x001fce0003f2e200 */
[----:B------:R-:W-:-:S08]  /*14f0*/  DMUL R18, R16, R12 ;  /* 0x0000000c10127228 */ /* 0x000fd00000000000 */
[----:B------:R-:W-:-:S08]  /*1500*/  DFMA R26, -R14, R18, R16 ;  /* 0x000000120e1a722b */ /* 0x000fd00000000110 */
[----:B------:R-:W-:-:S10]  /*1510*/  DFMA R12, R12, R26, R18 ;  /* 0x0000001a0c0c722b */ /* 0x000fd40000000012 */
[----:B------:R-:W-:-:S05]  /*1520*/  FFMA R0, RZ, R15, R13 ;  /* 0x0000000fff007223 */ /* 0x000fca000000000d */
[----:B------:R-:W-:-:S13]  /*1530*/  FSETP.GT.AND P0, PT, |R0|, 1.469367938527859385e-39, PT ;  /* 0x001000000000780b */ /* 0x000fda0003f04200 */
[----:B------:R-:W-:Y:S05]  /*1540*/  @P0 BRA P1, `(.L_x_39) ;  /* 0x0000000000100947 */ /* 0x000fea0000800000 */
[----:B------:R-:W-:-:S07]  /*1550*/  MOV R0, 0x1570 ;  /* 0x0000157000007802 */ /* 0x000fce0000000f00 */
[----:B------:R-:W-:Y:S05]  /*1560*/  CALL.REL.NOINC `($__internal_0_$__cuda_sm20_div_rn_f64_full) ;  /* 0x0000001800f87944 */ /* 0x000fea0003c00000 */
[----:B------:R-:W-:Y:S01]  /*1570*/  IMAD.MOV.U32 R12, RZ, RZ, R26 ;  /* 0x000000ffff0c7224 */ /* 0x000fe200078e001a */
[----:B------:R-:W-:-:S07]  /*1580*/  MOV R13, R27 ;  /* 0x0000001b000d7202 */ /* 0x000fce0000000f00 */
.L_x_39:
[----:B------:R-:W-:Y:S05]  /*1590*/  BSYNC.RECONVERGENT B1 ;  /* 0x0000000000017941 */ /* 0x000fea0003800200 */
.L_x_38:
[----:B------:R1:W2:Y:S01]  /*15a0*/  F2F.F32.F64 R23, R12 ;  /* 0x0000000c00177310 */ /* 0x0002a20000301000 */
[----:B------:R-:W-:Y:S05]  /*15b0*/  BRA `(.L_x_40) ;  /* 0x0000000000047947 */ /* 0x000fea0003800000 */
.L_x_36:
[----:B------:R-:W0:Y:S02]  /*15c0*/  I2F.U16 R23, R23 ;  /* 0x0000001700177306 */ /* 0x000e240000101000 */
.L_x_40:
[----:B------:R-:W-:Y:S05]  /*15d0*/  BSYNC.RELIABLE B0 ;  /* 0x0000000000007941 */ /* 0x000fea0003800100 */
.L_x_35:
[----:B-----5:R-:W3:Y:S01]  /*15e0*/  MUFU.RCP R3, R6 ;  /* 0x0000000600037308 */ /* 0x020ee20000001000 */
[----:B------:R-:W-:Y:S01]  /*15f0*/  FADD R21, R10, -R21 ;  /* 0x800000150a157221 */ /* 0x000fe20000000000 */
[----:B------:R-:W-:Y:S01]  /*1600*/  FADD R20, R9, -R20 ;  /* 0x8000001409147221 */ /* 0x000fe20000000000 */
[----:B------:R-:W-:Y:S02]  /*1610*/  BSSY.RECONVERGENT B3, `(.L_x_41) ;  /* 0x000000e000037945 */ /* 0x000fe40003800200 */
[----:B------:R-:W-:-:S04]  /*1620*/  FMUL R21, R21, R21 ;  /* 0x0000001515157220 */ /* 0x000fc80000400000 */
[----:B------:R-:W-:-:S04]  /*1630*/  FFMA R0, R20, R20, R21 ;  /* 0x0000001414007223 */ /* 0x000fc80000000015 */
[----:B------:R-:W4:Y:S01]  /*1640*/  FCHK P0, R0, R6 ;  /* 0x0000000600007302 */ /* 0x000f220000000000 */
[----:B---3--:R-:W-:-:S04]  /*1650*/  FFMA R8, -R6, R3, 1 ;  /* 0x3f80000006087423 */ /* 0x008fc80000000103 */
[----:B------:R-:W-:-:S04]  /*1660*/  FFMA R3, R3, R8, R3 ;  /* 0x0000000803037223 */ /* 0x000fc80000000003 */
[----:B------:R-:W-:-:S04]  /*1670*/  FFMA R8, R0, R3, RZ ;  /* 0x0000000300087223 */ /* 0x000fc800000000ff */
[----:B------:R-:W-:-:S04]  /*1680*/  FFMA R11, -R6, R8, R0 ;  /* 0x00000008060b7223 */ /* 0x000fc80000000100 */
[----:B------:R-:W-:Y:S01]  /*1690*/  FFMA R3, R3, R11, R8 ;  /* 0x0000000b03037223 */ /* 0x000fe20000000008 */
[----:B----4-:R-:W-:Y:S06]  /*16a0*/  @!P0 BRA `(.L_x_42) ;  /* 0x0000000000108947 */ /* 0x010fec0003800000 */
[----:B------:R-:W-:Y:S01]  /*16b0*/  IMAD.MOV.U32 R3, RZ, RZ, R6 ;  /* 0x000000ffff037224 */ /* 0x000fe200078e0006 */
[----:B------:R-:W-:-:S07]  /*16c0*/  MOV R28, 0x16e0 ;  /* 0x000016e0001c7802 */ /* 0x000fce0000000f00 */
[----:B012---:R-:W-:Y:S05]  /*16d0*/  CALL.REL.NOINC `($__internal_1_$__cuda_sm3x_div_rn_noftz_f32_slowpath) ;  /* 0x00000020000c7944 */ /* 0x007fea0003c00000 */
[----:B------:R-:W-:-:S07]  /*16e0*/  IMAD.MOV.U32 R3, RZ, RZ, R0 ;  /* 0x000000ffff037224 */ /* 0x000fce00078e0000 */
.L_x_42:
[----:B------:R-:W-:Y:S05]  /*16f0*/  BSYNC.RECONVERGENT B3 ;  /* 0x0000000000037941 */ /* 0x000fea0003800200 */
.L_x_41:
[----:B------:R-:W3:Y:S04]  /*1700*/  LDG.E.U8 R8, desc[UR6][R24.64] ;  /* 0x0000000618087981 */ /* 0x000ee8000c1e1100 */
[----:B------:R-:W4:Y:S04]  /*1710*/  LDG.E.U8 R11, desc[UR6][R24.64+0x1] ;  /* 0x00000106180b7981 */ /* 0x000f28000c1e1100 */
[----:B-1----:R-:W4:Y:S01]  /*1720*/  LDG.E.U8 R13, desc[UR6][R24.64+0x2] ;  /* 0x00000206180d7981 */ /* 0x002f22000c1e1100 */
[----:B------:R-:W-:Y:S01]  /*1730*/  LOP3.LUT R0, R2, 0xffff, RZ, 0xc0, !PT ;  /* 0x0000ffff02007812 */ /* 0x000fe200078ec0ff */
[----:B------:R-:W-:Y:S01]  /*1740*/  FADD R3, -R3, 1 ;  /* 0x3f80000003037421 */ /* 0x000fe20000000100 */
[----:B------:R-:W-:Y:S01]  /*1750*/  LOP3.LUT R2, R4, 0xffff, RZ, 0xc0, !PT ;  /* 0x0000ffff04027812 */ /* 0x000fe200078ec0ff */
[----:B0-2---:R-:W-:Y:S01]  /*1760*/  F2I.U32.TRUNC.NTZ R23, R23 ;  /* 0x0000001700177305 */ /* 0x005fe2000020f000 */
[----:B------:R-:W-:-:S02]  /*1770*/  LOP3.LUT R5, R5, 0xffff, RZ, 0xc0, !PT ;  /* 0x0000ffff05057812 */ /* 0x000fc400078ec0ff */
[----:B------:R-:W-:Y:S02]  /*1780*/  I2FP.F32.U32 R0, R0 ;  /* 0x0000000000007245 */ /* 0x000fe40000201000 */
[----:B------:R-:W-:Y:S02]  /*1790*/  I2FP.F32.U32 R2, R2 ;  /* 0x0000000200027245 */ /* 0x000fe40000201000 */
[----:B------:R-:W-:Y:S01]  /*17a0*/  I2FP.F32.U32 R6, R5 ;  /* 0x0000000500067245 */ /* 0x000fe20000201000 */
[C---:B------:R-:W-:Y:S02]  /*17b0*/  FMUL R0, R3.reuse, R0 ;  /* 0x0000000003007220 */ /* 0x040fe40000400000 */
[C---:B------:R-:W-:Y:S02]  /*17c0*/  FMUL R4, R3.reuse, R2 ;  /* 0x0000000203047220 */ /* 0x040fe40000400000 */
[----:B------:R-:W-:Y:S02]  /*17d0*/  FMUL R6, R3, R6 ;  /* 0x0000000603067220 */ /* 0x000fe40000400000 */
[----:B------:R-:W0:Y:S01]  /*17e0*/  F2I.U32.TRUNC.NTZ R0, R0 ;  /* 0x0000000000007305 */ /* 0x000e22000020f000 */
[----:B------:R-:W1:Y:S07]  /*17f0*/  LDC.64 R2, c[0x0][0x380] ;  /* 0x0000e000ff027b82 */ /* 0x000e6e0000000a00 */
[----:B------:R-:W2:Y:S01]  /*1800*/  F2I.U32.TRUNC.NTZ R4, R4 ;  /* 0x0000000400047305 */ /* 0x000ea2000020f000 */
[----:B0-----:R-:W-:-:S07]  /*1810*/  LOP3.LUT R12, R0, 0xff, RZ, 0xc0, !PT ;  /* 0x000000ff000c7812 */ /* 0x001fce00078ec0ff */
[----:B------:R-:W0:Y:S01]  /*1820*/  F2I.U32.TRUNC.NTZ R6, R6 ;  /* 0x0000000600067305 */ /* 0x000e22000020f000 */
[----:B------:R-:W-:Y:S01]  /*1830*/  IMAD R12, R23, R12, RZ ;  /* 0x0000000c170c7224 */ /* 0x000fe200078e02ff */
[----:B--2---:R-:W-:-:S03]  /*1840*/  LOP3.LUT R14, R4, 0xff, RZ, 0xc0, !PT ;  /* 0x000000ff040e7812 */ /* 0x004fc600078ec0ff */
[----:B------:R-:W-:-:S04]  /*1850*/  IMAD.HI.U32 R5, R12, -0x7f7f7f7f, RZ ;  /* 0x808080810c057827 */ /* 0x000fc800078e00ff */
[----:B------:R-:W-:Y:S01]  /*1860*/  IMAD R14, R23, R14, RZ ;  /* 0x0000000e170e7224 */ /* 0x000fe200078e02ff */
[----:B0-----:R-:W-:-:S03]  /*1870*/  LOP3.LUT R16, R6, 0xff, RZ, 0xc0, !PT ;  /* 0x000000ff06107812 */ /* 0x001fc600078ec0ff */
[----:B------:R-:W-:-:S04]  /*1880*/  IMAD.HI.U32 R14, R14, -0x7f7f7f7f, RZ ;  /* 0x808080810e0e7827 */ /* 0x000fc800078e00ff */
[----:B------:R-:W-:-:S04]  /*1890*/  IMAD R16, R23, R16, RZ ;  /* 0x0000001017107224 */ /* 0x000fc800078e02ff */
[----:B------:R-:W-:Y:S01]  /*18a0*/  IMAD.HI.U32 R16, R16, -0x7f7f7f7f, RZ ;  /* 0x8080808110107827 */ /* 0x000fe200078e00ff */
[----:B---3--:R-:W-:Y:S02]  /*18b0*/  LEA.HI R5, R5, R8, RZ, 0x19 ;  /* 0x0000000805057211 */ /* 0x008fe400078fc8ff */
[----:B----4-:R-:W-:Y:S02]  /*18c0*/  LEA.HI R11, R14, R11, RZ, 0x19 ;  /* 0x0000000b0e0b7211 */ /* 0x010fe400078fc8ff */
[----:B------:R-:W-:Y:S02]  /*18d0*/  VIMNMX.U32 R5, PT, PT, R5, 0xff, PT ;  /* 0x000000ff05057848 */ /* 0x000fe40003fe0000 */
[----:B------:R-:W-:Y:S02]  /*18e0*/  LEA.HI R13, R16, R13, RZ, 0x19 ;  /* 0x0000000d100d7211 */ /* 0x000fe400078fc8ff */
[----:B------:R-:W-:Y:S01]  /*18f0*/  VIMNMX.U32 R11, PT, PT, R11, 0xff, PT ;  /* 0x000000ff0b0b7848 */ /* 0x000fe20003fe0000 */
[----:B------:R0:W-:Y:S01]  /*1900*/  STG.E.U8 desc[UR6][R24.64], R5 ;  /* 0x0000000518007986 */ /* 0x0001e2000c101106 */
[----:B------:R-:W-:-:S03]  /*1910*/  VIMNMX.U32 R13, PT, PT, R13, 0xff, PT ;  /* 0x000000ff0d0d7848 */ /* 0x000fc60003fe0000 */
[----:B------:R0:W-:Y:S04]  /*1920*/  STG.E.U8 desc[UR6][R24.64+0x1], R11 ;  /* 0x0000010b18007986 */ /* 0x0001e8000c101106 */
[----:B------:R0:W-:Y:S04]  /*1930*/  STG.E.U8 desc[UR6][R24.64+0x2], R13 ;  /* 0x0000020d18007986 */ /* 0x0001e8000c101106 */
[----:B-1----:R0:W5:Y:S02]  /*1940*/  LDG.E R8, desc[UR6][R2.64+0x8] ;  /* 0x0000080602087981 */ /* 0x002164000c1e1900 */
.L_x_37:
[----:B------:R-:W-:Y:S05]  /*1950*/  BSYNC.RECONVERGENT B2 ;  /* 0x0000000000027941 */ /* 0x000fea0003800200 */
.L_x_34:
[----:B------:R-:W-:-:S04]  /*1960*/  IADD3 R7, PT, PT, R7, 0x1, RZ ;  /* 0x0000000107077810 */ /* 0x000fc80007ffe0ff */
[----:B-----5:R-:W-:-:S13]  /*1970*/  ISETP.GE.U32.AND P0, PT, R7, R8, PT ;  /* 0x000000080700720c */ /* 0x020fda0003f06070 */
[----:B------:R-:W-:Y:S05]  /*1980*/  @!P0 BRA `(.L_x_43) ;  /* 0xffffffe800548947 */ /* 0x000fea000383ffff */
[----:B------:R-:W-:Y:S05]  /*1990*/  BSYNC.RECONVERGENT B4 ;  /* 0x0000000000047941 */ /* 0x000fea0003800200 */
.L_x_2:
[----:B------:R-:W-:Y:S05]  /*19a0*/  BRA `(.L_x_0) ;  /* 0x0000001400807947 */ /* 0x000fea0003800000 */
.L_x_1:
[----:B------:R-:W-:Y:S01]  /*19b0*/  BSSY.RECONVERGENT B4, `(.L_x_0) ;  /* 0x000015f000047945 */ /* 0x000fe20003800200 */
[----:B------:R-:W-:-:S07]  /*19c0*/  IMAD.MOV.U32 R13, RZ, RZ, RZ ;  /* 0x000000ffff0d7224 */ /* 0x000fce00078e00ff */
.L_x_79:
[----:B-1----:R-:W0:Y:S02]  /*19d0*/  LDC.64 R4, c[0x0][0x380] ;  /* 0x0000e000ff047b82 */ /* 0x002e240000000a00 */
[----:B0-----:R-:W2:Y:S02]  /*19e0*/  LDG.E.64 R2, desc[UR6][R4.64] ;  /* 0x0000000604027981 */ /* 0x001ea4000c1e1b00 */
[----:B--2---:R-:W-:-:S05]  /*19f0*/  IMAD.WIDE.U32 R22, R13, 0x20, R2 ;  /* 0x000000200d167825 */ /* 0x004fca00078e0002 */
[----:B------:R-:W2:Y:S01]  /*1a00*/  LDG.E.64 R2, desc[UR6][R22.64+0x8] ;  /* 0x0000080616027981 */ /* 0x000ea2000c1e1b00 */
[----:B------:R-:W-:Y:S01]  /*1a10*/  BSSY.RECONVERGENT B3, `(.L_x_44) ;  /* 0x0000155000037945 */ /* 0x000fe20003800200 */
[----:B--2---:R-:W-:-:S13]  /*1a20*/  ISETP.NE.AND P0, PT, R2, RZ, PT ;  /* 0x000000ff0200720c */ /* 0x004fda0003f05270 */
[----:B------:R-:W-:Y:S05]  /*1a30*/  @!P0 BRA `(.L_x_45) ;  /* 0x0000001400488947 */ /* 0x000fea0003800000 */
[----:B------:R0:W5:Y:S04]  /*1a40*/  LDG.E R6, desc[UR6][R22.64+0x18] ;  /* 0x0000180616067981 */ /* 0x000168000c1e1900 */
[----:B------:R0:W5:Y:S04]  /*1a50*/  LDG.E.64 R20, desc[UR6][R22.64] ;  /* 0x0000000616147981 */ /* 0x000168000c1e1b00 */
[----:B------:R0:W5:Y:S01]  /*1a60*/  LDG.E.64 R4, desc[UR6][R22.64+0x10] ;  /* 0x0000100616047981 */ /* 0x000162000c1e1b00 */
[----:B------:R-:W-:Y:S01]  /*1a70*/  ISETP.GE.U32.AND P0, PT, R2, 0x4, PT ;  /* 0x000000040200780c */ /* 0x000fe20003f06070 */
[----:B------:R-:W-:Y:S01]  /*1a80*/  BSSY.RECONVERGENT B2, `(.L_x_46) ;  /* 0x000009f000027945 */ /* 0x000fe20003800200 */
[C---:B------:R-:W-:Y:S01]  /*1a90*/  PRMT R7, R3.reuse, 0x7772, RZ ;  /* 0x0000777203077816 */ /* 0x040fe200000000ff */
[----:B------:R-:W-:Y:S01]  /*1aa0*/  IMAD.MOV.U32 R18, RZ, RZ, RZ ;  /* 0x000000ffff127224 */ /* 0x000fe200078e00ff */
[----:B------:R-:W-:-:S02]  /*1ab0*/  PRMT R11, R3, 0x7771, RZ ;  /* 0x00007771030b7816 */ /* 0x000fc400000000ff */
[C---:B------:R-:W-:Y:S02]  /*1ac0*/  PRMT R12, R3.reuse, 0x7770, RZ ;  /* 0x00007770030c7816 */ /* 0x040fe400000000ff */
[----:B------:R-:W-:Y:S02]  /*1ad0*/  PRMT R16, R3, 0x7773, RZ ;  /* 0x0000777303107816 */ /* 0x000fe400000000ff */
[----:B------:R-:W-:Y:S02]  /*1ae0*/  LOP3.LUT R15, R2, 0x3, RZ, 0xc0, !PT ;  /* 0x00000003020f7812 */ /* 0x000fe400078ec0ff */
[----:B------:R-:W-:Y:S01]  /*1af0*/  PRMT R19, RZ, 0x7610, R19 ;  /* 0x00007610ff137816 */ /* 0x000fe20000000013 */
[----:B0-----:R-:W-:Y:S06]  /*1b00*/  @!P0 BRA `(.L_x_47) ;  /* 0x0000000800588947 */ /* 0x001fec0003800000 */
[----:B------:R-:W-:Y:S01]  /*1b10*/  HFMA2 R17, -RZ, RZ, 0, 0 ;  /* 0x00000000ff117431 */ /* 0x000fe200000001ff */
[----:B------:R-:W-:Y:S02]  /*1b20*/  LOP3.LUT R18, R2, 0xfffffffc, RZ, 0xc0, !PT ;  /* 0xfffffffc02127812 */ /* 0x000fe400078ec0ff */
[----:B------:R-:W-:-:S07]  /*1b30*/  PRMT R19, RZ, 0x7610, R19 ;  /* 0x00007610ff137816 */ /* 0x000fce0000000013 */
.L_x_64:
[C---:B------:R-:W-:Y:S02]  /*1b40*/  VIADD R3, R17.reuse, 0x1 ;  /* 0x0000000111037836 */ /* 0x040fe40000000000 */
[----:B-----5:R-:W-:-:S03]  /*1b50*/  IMAD.WIDE.U32 R22, R17, 0x8, R20 ;  /* 0x0000000811167825 */ /* 0x020fc600078e0014 */
[----:B------:R-:W-:-:S04]  /*1b60*/  ISETP.NE.AND P0, PT, R3, R2, PT ;  /* 0x000000020300720c */ /* 0x000fc80003f05270 */
[----:B------:R-:W-:Y:S02]  /*1b70*/  SEL R27, R3, RZ, P0 ;  /* 0x000000ff031b7207 */ /* 0x000fe40000000000 */
[----:B------:R-:W2:Y:S03]  /*1b80*/  LDG.E R3, desc[UR6][R22.64+0x4] ;  /* 0x0000040616037981 */ /* 0x000ea6000c1e1900 */
[----:B------:R-:W-:-:S05]  /*1b90*/  IMAD.WIDE.U32 R26, R27, 0x8, R20 ;  /* 0x000000081b1a7825 */ /* 0x000fca00078e0014 */
[----:B------:R-:W3:Y:S01]  /*1ba0*/  LDG.E R0, desc[UR6][R26.64+0x4] ;  /* 0x000004061a007981 */ /* 0x000ee2000c1e1900 */
[----:B------:R-:W-:Y:S01]  /*1bb0*/  BSSY.RECONVERGENT B5, `(.L_x_48) ;  /* 0x000001d000057945 */ /* 0x000fe20003800200 */
[----:B---3--:R-:W-:-:S04]  /*1bc0*/  FSETP.GT.AND P0, PT, R0, R10, PT ;  /* 0x0000000a0000720b */ /* 0x008fc80003f04000 */
[----:B--2---:R-:W-:-:S13]  /*1bd0*/  FSETP.GT.XOR P0, PT, R3, R10, !P0 ;  /* 0x0000000a0300720b */ /* 0x004fda0004704800 */
[----:B------:R-:W-:Y:S05]  /*1be0*/  @P0 BRA `(.L_x_49) ;  /* 0x0000000000640947 */ /* 0x000fea0003800000 */
[----:B------:R-:W2:Y:S04]  /*1bf0*/  LDG.E R27, desc[UR6][R26.64] ;  /* 0x000000061a1b7981 */ /* 0x000ea8000c1e1900 */
[----:B------:R-:W2:Y:S01]  /*1c00*/  LDG.E R14, desc[UR6][R22.64] ;  /* 0x00000006160e7981 */ /* 0x000ea2000c1e1900 */
[----:B------:R-:W-:Y:S01]  /*1c10*/  FADD R31, -R3, R0 ;  /* 0x00000000031f7221 */ /* 0x000fe20000000100 */
[----:B------:R-:W-:Y:S01]  /*1c20*/  FADD R3, R10, -R3 ;  /* 0x800000030a037221 */ /* 0x000fe20000000000 */
[----:B------:R-:W-:Y:S02]  /*1c30*/  BSSY.RECONVERGENT B6, `(.L_x_50) ;  /* 0x000000f000067945 */ /* 0x000fe40003800200 */
[----:B------:R-:W0:Y:S02]  /*1c40*/  MUFU.RCP R28, R31 ;  /* 0x0000001f001c7308 */ /* 0x000e240000001000 */
[----:B0-----:R-:W-:-:S04]  /*1c50*/  FFMA R29, -R31, R28, 1 ;  /* 0x3f8000001f1d7423 */ /* 0x001fc8000000011c */
[----:B------:R-:W-:Y:S01]  /*1c60*/  FFMA R29, R28, R29, R28 ;  /* 0x0000001d1c1d7223 */ /* 0x000fe2000000001c */
[----:B--2---:R-:W-:-:S04]  /*1c70*/  FADD R0, R27, -R14 ;  /* 0x8000000e1b007221 */ /* 0x004fc80000000000 */
[----:B------:R-:W-:-:S04]  /*1c80*/  FMUL R0, R0, R3 ;  /* 0x0000000300007220 */ /* 0x000fc80000400000 */
[----:B------:R-:W0:Y:S01]  /*1c90*/  FCHK P0, R0, R31 ;  /* 0x0000001f00007302 */ /* 0x000e220000000000 */
[----:B------:R-:W-:-:S04]  /*1ca0*/  FFMA R28, R0, R29, RZ ;  /* 0x0000001d001c7223 */ /* 0x000fc800000000ff */
[----:B------:R-:W-:-:S04]  /*1cb0*/  FFMA R3, -R31, R28, R0 ;  /* 0x0000001c1f037223 */ /* 0x000fc80000000100 */
[----:B------:R-:W-:Y:S01]  /*1cc0*/  FFMA R3, R29, R3, R28 ;  /* 0x000000031d037223 */ /* 0x000fe2000000001c */
[----:B0-----:R-:W-:Y:S06]  /*1cd0*/  @!P0 BRA `(.L_x_51) ;  /* 0x0000000000108947 */ /* 0x001fec0003800000 */
[----:B------:R-:W-:Y:S01]  /*1ce0*/  IMAD.MOV.U32 R3, RZ, RZ, R31 ;  /* 0x000000ffff037224 */ /* 0x000fe200078e001f */
[----:B------:R-:W-:-:S07]  /*1cf0*/  MOV R28, 0x1d10 ;  /* 0x00001d10001c7802 */ /* 0x000fce0000000f00 */
[----:B------:R-:W-:Y:S05]  /*1d00*/  CALL.REL.NOINC `($__internal_1_$__cuda_sm3x_div_rn_noftz_f32_slowpath) ;  /* 0x0000001800807944 */ /* 0x000fea0003c00000 */
[----:B------:R-:W-:-:S07]  /*1d10*/  MOV R3, R0 ;  /* 0x0000000000037202 */ /* 0x000fce0000000f00 */
.L_x_51:
[----:B------:R-:W-:Y:S05]  /*1d20*/  BSYNC.RECONVERGENT B6 ;  /* 0x0000000000067941 */ /* 0x000fea0003800200 */
.L_x_50:
[----:B------:R-:W-:-:S05]  /*1d30*/  FADD R14, R14, R3 ;  /* 0x000000030e0e7221 */ /* 0x000fca0000000000 */
[----:B------:R-:W-:-:S13]  /*1d40*/  FSETP.GT.AND P0, PT, R14, R9, PT ;  /* 0x000000090e00720b */ /* 0x000fda0003f04000 */
[----:B------:R-:W-:-:S04]  /*1d50*/  @P0 LOP3.LUT P1, RZ, R19, 0xff, RZ, 0xc0, !PT ;  /* 0x000000ff13ff0812 */ /* 0x000fc8000782c0ff */
[----:B------:R-:W-:-:S04]  /*1d60*/  @P0 SEL R0, RZ, 0x1, P1 ;  /* 0x00000001ff000807 */ /* 0x000fc80000800000 */
[----:B------:R-:W-:-:S07]  /*1d70*/  @P0 PRMT R19, R0, 0x7610, R19 ;  /* 0x0000761000130816 */ /* 0x000fce0000000013 */
.L_x_49:
[----:B------:R-:W-:Y:S05]  /*1d80*/  BSYNC.RECONVERGENT B5 ;  /* 0x0000000000057941 */ /* 0x000fea0003800200 */
.L_x_48:
[----:B------:R-:W-:-:S05]  /*1d90*/  VIADD R3, R17, 0x2 ;  /* 0x0000000211037836 */ /* 0x000fca0000000000 */
        /* <DEDUP_REMOVED lines=28> */
.L_x_55:
[----:B------:R-:W-:Y:S05]  /*1f60*/  BSYNC.RECONVERGENT B6 ;  /* 0x0000000000067941 */ /* 0x000fea0003800200 */
.L_x_54:
[----:B------:R-:W-:-:S05]  /*1f70*/  FADD R14, R14, R3 ;  /* 0x000000030e0e7221 */ /* 0x000fca0000000000 */
[----:B------:R-:W-:-:S13]  /*1f80*/  FSETP.GT.AND P0, PT, R14, R9, PT ;  /* 0x000000090e00720b */ /* 0x000fda0003f04000 */
[----:B------:R-:W-:-:S04]  /*1f90*/  @P0 LOP3.LUT P1, RZ, R19, 0xff, RZ, 0xc0, !PT ;  /* 0x000000ff13ff0812 */ /* 0x000fc8000782c0ff */
[----:B------:R-:W-:-:S04]  /*1fa0*/  @P0 SEL R0, RZ, 0x1, P1 ;  /* 0x00000001ff000807 */ /* 0x000fc80000800000 */
[----:B------:R-:W-:-:S07]  /*1fb0*/  @P0 PRMT R19, R0, 0x7610, R19 ;  /* 0x0000761000130816 */ /* 0x000fce0000000013 */
.L_x_53:
[----:B------:R-:W-:Y:S05]  /*1fc0*/  BSYNC.RECONVERGENT B5 ;  /* 0x0000000000057941 */ /* 0x000fea0003800200 */
.L_x_52:
        /* <DEDUP_REMOVED lines=29> */
.L_x_59:
[----:B------:R-:W-:Y:S05]  /*21a0*/  BSYNC.RECONVERGENT B6 ;  /* 0x0000000000067941 */ /* 0x000fea0003800200 */
.L_x_58:
[----:B------:R-:W-:-:S05]  /*21b0*/  FADD R14, R14, R3 ;  /* 0x000000030e0e7221 */ /* 0x000fca0000000000 */
[----:B------:R-:W-:-:S13]  /*21c0*/  FSETP.GT.AND P0, PT, R14, R9, PT ;  /* 0x000000090e00720b */ /* 0x000fda0003f04000 */
[----:B------:R-:W-:-:S04]  /*21d0*/  @P0 LOP3.LUT P1, RZ, R19, 0xff, RZ, 0xc0, !PT ;  /* 0x000000ff13ff0812 */ /* 0x000fc8000782c0ff */
[----:B------:R-:W-:-:S04]  /*21e0*/  @P0 SEL R0, RZ, 0x1, P1 ;  /* 0x00000001ff000807 */ /* 0x000fc80000800000 */
[----:B------:R-:W-:-:S07]  /*21f0*/  @P0 PRMT R19, R0, 0x7610, R19 ;  /* 0x0000761000130816 */ /* 0x000fce0000000013 */
.L_x_57:
[----:B------:R-:W-:Y:S05]  /*2200*/  BSYNC.RECONVERGENT B5 ;  /* 0x0000000000057941 */ /* 0x000fea0003800200 */
.L_x_56:
[----:B------:R-:W-:Y:S01]  /*2210*/  VIADD R17, R17, 0x4 ;  /* 0x0000000411117836 */ /* 0x000fe20000000000 */
[----:B------:R-:W2:Y:S04]  /*2220*/  LDG.E R3, desc[UR6][R22.64+0x1c] ;  /* 0x00001c0616037981 */ /* 0x000ea8000c1e1900 */
[----:B------:R-:W-:-:S04]  /*2230*/  ISETP.NE.AND P0, PT, R17, R2, PT ;  /* 0x000000021100720c */ /* 0x000fc80003f05270 */
[----:B------:R-:W-:-:S05]  /*2240*/  SEL R27, R17, RZ, P0 ;  /* 0x000000ff111b7207 */ /* 0x000fca0000000000 */
        /* <DEDUP_REMOVED lines=25> */
.L_x_63:
[----:B------:R-:W-:Y:S05]  /*23e0*/  BSYNC.RECONVERGENT B6 ;  /* 0x0000000000067941 */ /* 0x000fea0003800200 */
.L_x_62:
[----:B------:R-:W-:-:S05]  /*23f0*/  FADD R14, R14, R3 ;  /* 0x000000030e0e7221 */ /* 0x000fca0000000000 */
[----:B------:R-:W-:-:S13]  /*2400*/  FSETP.GT.AND P0, PT, R14, R9, PT ;  /* 0x000000090e00720b */ /* 0x000fda0003f04000 */
[----:B------:R-:W-:-:S04]  /*2410*/  @P0 LOP3.LUT P1, RZ, R19, 0xff, RZ, 0xc0, !PT ;  /* 0x000000ff13ff0812 */ /* 0x000fc8000782c0ff */
[----:B------:R-:W-:-:S04]  /*2420*/  @P0 SEL R0, RZ, 0x1, P1 ;  /* 0x00000001ff000807 */ /* 0x000fc80000800000 */
[----:B------:R-:W-:-:S07]  /*2430*/  @P0 PRMT R19, R0, 0x7610, R19 ;  /* 0x0000761000130816 */ /* 0x000fce0000000013 */
.L_x_61:
[----:B------:R-:W-:Y:S05]  /*2440*/  BSYNC.RECONVERGENT B5 ;  /* 0x0000000000057941 */ /* 0x000fea0003800200 */
.L_x_60:
[----:B------:R-:W-:-:S13]  /*2450*/  ISETP.NE.AND P0, PT, R17, R18, PT ;  /* 0x000000121100720c */ /* 0x000fda0003f05270 */
[----:B------:R-:W-:Y:S05]  /*2460*/  @P0 BRA `(.L_x_64) ;  /* 0xfffffff400b40947 */ /* 0x000fea000383ffff */
.L_x_47:
[----:B------:R-:W-:Y:S05]  /*2470*/  BSYNC.RECONVERGENT B2 ;  /* 0x0000000000027941 */ /* 0x000fea0003800200 */
.L_x_46:
[----:B------:R-:W-:Y:S01]  /*2480*/  ISETP.NE.AND P0, PT, R15, RZ, PT ;  /* 0x000000ff0f00720c */ /* 0x000fe20003f05270 */
[----:B------:R-:W-:-:S12]  /*2490*/  BSSY.RECONVERGENT B2, `(.L_x_65) ;  /* 0x0000071000027945 */ /* 0x000fd80003800200 */
[----:B------:R-:W-:Y:S05]  /*24a0*/  @!P0 BRA `(.L_x_66) ;  /* 0x0000000400bc8947 */ /* 0x000fea0003800000 */
        /* <DEDUP_REMOVED lines=30> */
.L_x_70:
[----:B------:R-:W-:Y:S05]  /*2690*/  BSYNC.RECONVERGENT B6 ;  /* 0x0000000000067941 */ /* 0x000fea0003800200 */
.L_x_69:
[----:B------:R-:W-:-:S05]  /*26a0*/  FADD R14, R14, R3 ;  /* 0x000000030e0e7221 */ /* 0x000fca0000000000 */
[----:B------:R-:W-:-:S13]  /*26b0*/  FSETP.GT.AND P0, PT, R14, R9, PT ;  /* 0x000000090e00720b */ /* 0x000fda0003f04000 */
[----:B------:R-:W-:-:S04]  /*26c0*/  @P0 LOP3.LUT P1, RZ, R19, 0xff, RZ, 0xc0, !PT ;  /* 0x000000ff13ff0812 */ /* 0x000fc8000782c0ff */
[----:B------:R-:W-:-:S04]  /*26d0*/  @P0 SEL R0, RZ, 0x1, P1 ;  /* 0x00000001ff000807 */ /* 0x000fc80000800000 */
[----:B------:R-:W-:-:S07]  /*26e0*/  @P0 PRMT R19, R0, 0x7610, R19 ;  /* 0x0000761000130816 */ /* 0x000fce0000000013 */
.L_x_68:
[----:B------:R-:W-:Y:S05]  /*26f0*/  BSYNC.RECONVERGENT B5 ;  /* 0x0000000000057941 */ /* 0x000fea0003800200 */
.L_x_67:
[----:B------:R-:W-:-:S13]  /*2700*/  ISETP.NE.AND P0, PT, R15, 0x1, PT ;  /* 0x000000010f00780c */ /* 0x000fda0003f05270 */
[----:B------:R-:W-:Y:S05]  /*2710*/  @!P0 BRA `(.L_x_66) ;  /* 0x0000000400208947 */ /* 0x000fea0003800000 */
        /* <DEDUP_REMOVED lines=29> */
.L_x_74:
[----:B------:R-:W-:Y:S05]  /*28f0*/  BSYNC.RECONVERGENT B6 ;  /* 0x0000000000067941 */ /* 0x000fea0003800200 */
.L_x_73:
[----:B------:R-:W-:-:S05]  /*2900*/  FADD R14, R14, R3 ;  /* 0x000000030e0e7221 */ /* 0x000fca0000000000 */
[----:B------:R-:W-:-:S13]  /*2910*/  FSETP.GT.AND P0, PT, R14, R9, PT ;  /* 0x000000090e00720b */ /* 0x000fda0003f04000 */
[----:B------:R-:W-:-:S04]  /*2920*/  @P0 LOP3.LUT P1, RZ, R19, 0xff, RZ, 0xc0, !PT ;  /* 0x000000ff13ff0812 */ /* 0x000fc8000782c0ff */
[----:B------:R-:W-:-:S04]  /*2930*/  @P0 SEL R0, RZ, 0x1, P1 ;  /* 0x00000001ff000807 */ /* 0x000fc80000800000 */
[----:B------:R-:W-:-:S07]  /*2940*/  @P0 PRMT R19, R0, 0x7610, R19 ;  /* 0x0000761000130816 */ /* 0x000fce0000000013 */
.L_x_72:
[----:B------:R-:W-:Y:S05]  /*2950*/  BSYNC.RECONVERGENT B5 ;  /* 0x0000000000057941 */ /* 0x000fea0003800200 */
.L_x_71:
[----:B------:R-:W-:-:S13]  /*2960*/  ISETP.NE.AND P0, PT, R15, 0x2, PT ;  /* 0x000000020f00780c */ /* 0x000fda0003f05270 */
[----:B------:R-:W-:Y:S05]  /*2970*/  @!P0 BRA `(.L_x_66) ;  /* 0x0000000000888947 */ /* 0x000fea0003800000 */
[----:B------:R-:W-:-:S05]  /*2980*/  VIADD R3, R18, 0x3 ;  /* 0x0000000312037836 */ /* 0x000fca0000000000 */
[----:B------:R-:W-:-:S04]  /*2990*/  ISETP.NE.AND P0, PT, R3, R2, PT ;  /* 0x000000020300720c */ /* 0x000fc80003f05270 */
[----:B------:R-:W-:-:S05]  /*29a0*/  SEL R3, R3, RZ, P0 ;  /* 0x000000ff03037207 */ /* 0x000fca0000000000 */
[----:B------:R-:W-:Y:S02]  /*29b0*/  IMAD.WIDE.U32 R20, R3, 0x8, R20 ;  /* 0x0000000803147825 */ /* 0x000fe400078e0014 */
[----:B------:R-:W2:Y:S04]  /*29c0*/  LDG.E R3, desc[UR6][R22.64+0x14] ;  /* 0x0000140616037981 */ /* 0x000ea8000c1e1900 */
[----:B------:R-:W3:Y:S02]  /*29d0*/  LDG.E R0, desc[UR6][R20.64+0x4] ;  /* 0x0000040614007981 */ /* 0x000ee4000c1e1900 */
        /* <DEDUP_REMOVED lines=22> */
.L_x_76:
[----:B------:R-:W-:Y:S05]  /*2b40*/  BSYNC.RECONVERGENT B5 ;  /* 0x0000000000057941 */ /* 0x000fea0003800200 */
.L_x_75:
[----:B------:R-:W-:-:S05]  /*2b50*/  FADD R22, R22, R3 ;  /* 0x0000000316167221 */ /* 0x000fca0000000000 */
[----:B------:R-:W-:-:S13]  /*2b60*/  FSETP.GT.AND P0, PT, R22, R9, PT ;  /* 0x000000091600720b */ /* 0x000fda0003f04000 */
[----:B------:R-:W-:-:S04]  /*2b70*/  @P0 LOP3.LUT P1, RZ, R19, 0xff, RZ, 0xc0, !PT ;  /* 0x000000ff13ff0812 */ /* 0x000fc8000782c0ff */
[----:B------:R-:W-:-:S04]  /*2b80*/  @P0 SEL R0, RZ, 0x1, P1 ;  /* 0x00000001ff000807 */ /* 0x000fc80000800000 */
[----:B------:R-:W-:-:S07]  /*2b90*/  @P0 PRMT R19, R0, 0x7610, R19 ;  /* 0x0000761000130816 */ /* 0x000fce0000000013 */
.L_x_66:
[----:B------:R-:W-:Y:S05]  /*2ba0*/  BSYNC.RECONVERGENT B2 ;  /* 0x0000000000027941 */ /* 0x000fea0003800200 */
.L_x_65:
[----:B------:R-:W-:-:S13]  /*2bb0*/  LOP3.LUT P0, RZ, R19, 0xff, RZ, 0xc0, !PT ;  /* 0x000000ff13ff7812 */ /* 0x000fda000780c0ff */
[----:B------:R-:W-:Y:S05]  /*2bc0*/  @!P0 BRA `(.L_x_45) ;  /* 0x0000000000e48947 */ /* 0x000fea0003800000 */
[----:B-----5:R-:W0:Y:S01]  /*2bd0*/  MUFU.RCP R3, R6 ;  /* 0x0000000600037308 */ /* 0x020e220000001000 */
[----:B------:R-:W-:Y:S01]  /*2be0*/  FADD R5, R10, -R5 ;  /* 0x800000050a057221 */ /* 0x000fe20000000000 */
[----:B------:R-:W-:Y:S01]  /*2bf0*/  FADD R4, R9, -R4 ;  /* 0x8000000409047221 */ /* 0x000fe20000000000 */
[----:B------:R-:W-:Y:S02]  /*2c00*/  BSSY.RECONVERGENT B2, `(.L_x_77) ;  /* 0x0000010000027945 */ /* 0x000fe40003800200 */
[----:B------:R-:W-:-:S04]  /*2c10*/  FMUL R5, R5, R5 ;  /* 0x0000000505057220 */ /* 0x000fc80000400000 */
[----:B------:R-:W-:-:S04]  /*2c20*/  FFMA R0, R4, R4, R5 ;  /* 0x0000000404007223 */ /* 0x000fc80000000005 */
[----:B------:R-:W1:Y:S01]  /*2c30*/  FCHK P0, R0, R6 ;  /* 0x0000000600007302 */ /* 0x000e620000000000 */
[----:B0-----:R-:W-:-:S04]  /*2c40*/  FFMA R2, -R6, R3, 1 ;  /* 0x3f80000006027423 */ /* 0x001fc80000000103 */
[----:B------:R-:W-:Y:S01]  /*2c50*/  FFMA R3, R3, R2, R3 ;  /* 0x0000000203037223 */ /* 0x000fe20000000003 */
[----:B------:R-:W-:-:S03]  /*2c60*/  LOP3.LUT R2, R16, 0xffff, RZ, 0xc0, !PT ;  /* 0x0000ffff10027812 */ /* 0x000fc600078ec0ff */
[----:B------:R-:W-:Y:S01]  /*2c70*/  FFMA R4, R0, R3, RZ ;  /* 0x0000000300047223 */ /* 0x000fe200000000ff */
[----:B------:R-:W-:-:S03]  /*2c80*/  I2FP.F32.U32 R2, R2 ;  /* 0x0000000200027245 */ /* 0x000fc60000201000 */
[----:B------:R-:W-:-:S04]  /*2c90*/  FFMA R5, -R6, R4, R0 ;  /* 0x0000000406057223 */ /* 0x000fc80000000100 */
[----:B------:R-:W-:Y:S01]  /*2ca0*/  FFMA R3, R3, R5, R4 ;  /* 0x0000000503037223 */ /* 0x000fe20000000004 */
[----:B-1----:R-:W-:Y:S06]  /*2cb0*/  @!P0 BRA `(.L_x_78) ;  /* 0x0000000000108947 */ /* 0x002fec0003800000 */
[----:B------:R-:W-:Y:S01]  /*2cc0*/  IMAD.MOV.U32 R3, RZ, RZ, R6 ;  /* 0x000000ffff037224 */ /* 0x000fe200078e0006 */
[----:B------:R-:W-:-:S07]  /*2cd0*/  MOV R28, 0x2cf0 ;  /* 0x00002cf0001c7802 */ /* 0x000fce0000000f00 */
[----:B------:R-:W-:Y:S05]  /*2ce0*/  CALL.REL.NOINC `($__internal_1_$__cuda_sm3x_div_rn_noftz_f32_slowpath) ;  /* 0x0000000800887944 */ /* 0x000fea0003c00000 */
[----:B------:R-:W-:-:S07]  /*2cf0*/  IMAD.MOV.U32 R3, RZ, RZ, R0 ;  /* 0x000000ffff037224 */ /* 0x000fce00078e0000 */
.L_x_78:
[----:B------:R-:W-:Y:S05]  /*2d00*/  BSYNC.RECONVERGENT B2 ;  /* 0x0000000000027941 */ /* 0x000fea0003800200 */
.L_x_77:
[----:B------:R-:W2:Y:S04]  /*2d10*/  LDG.E.U8 R14, desc[UR6][R24.64] ;  /* 0x00000006180e7981 */ /* 0x000ea8000c1e1100 */
[----:B------:R-:W3:Y:S04]  /*2d20*/  LDG.E.U8 R15, desc[UR6][R24.64+0x1] ;  /* 0x00000106180f7981 */ /* 0x000ee8000c1e1100 */
[----:B------:R-:W4:Y:S01]  /*2d30*/  LDG.E.U8 R16, desc[UR6][R24.64+0x2] ;  /* 0x0000020618107981 */ /* 0x000f22000c1e1100 */
[----:B------:R-:W-:Y:S01]  /*2d40*/  LOP3.LUT R0, R12, 0xffff, RZ, 0xc0, !PT ;  /* 0x0000ffff0c007812 */ /* 0x000fe200078ec0ff */
[----:B------:R-:W-:Y:S01]  /*2d50*/  FADD R3, -R3, 1 ;  /* 0x3f80000003037421 */ /* 0x000fe20000000100 */
[----:B------:R-:W-:Y:S01]  /*2d60*/  LOP3.LUT R4, R11, 0xffff, RZ, 0xc0, !PT ;  /* 0x0000ffff0b047812 */ /* 0x000fe200078ec0ff */
[----:B------:R-:W-:Y:S01]  /*2d70*/  F2I.U32.TRUNC.NTZ R2, R2 ;  /* 0x0000000200027305 */ /* 0x000fe2000020f000 */
[----:B------:R-:W-:-:S02]  /*2d80*/  LOP3.LUT R7, R7, 0xffff, RZ, 0xc0, !PT ;  /* 0x0000ffff07077812 */ /* 0x000fc400078ec0ff */
[----:B------:R-:W-:Y:S02]  /*2d90*/  I2FP.F32.U32 R0, R0 ;  /* 0x0000000000007245 */ /* 0x000fe40000201000 */
[----:B------:R-:W-:Y:S02]  /*2da0*/  I2FP.F32.U32 R4, R4 ;  /* 0x0000000400047245 */ /* 0x000fe40000201000 */
[----:B------:R-:W-:Y:S01]  /*2db0*/  I2FP.F32.U32 R8, R7 ;  /* 0x0000000700087245 */ /* 0x000fe20000201000 */
[C---:B------:R-:W-:Y:S02]  /*2dc0*/  FMUL R0, R3.reuse, R0 ;  /* 0x0000000003007220 */ /* 0x040fe40000400000 */
[C---:B------:R-:W-:Y:S02]  /*2dd0*/  FMUL R6, R3.reuse, R4 ;  /* 0x0000000403067220 */ /* 0x040fe40000400000 */
[----:B------:R-:W-:Y:S01]  /*2de0*/  FMUL R8, R3, R8 ;  /* 0x0000000803087220 */ /* 0x000fe20000400000 */
[----:B------:R-:W0:Y:S01]  /*2df0*/  LDC.64 R4, c[0x0][0x380] ;  /* 0x0000e000ff047b82 */ /* 0x000e220000000a00 */
[----:B------:R-:W1:Y:S08]  /*2e00*/  F2I.U32.TRUNC.NTZ R0, R0 ;  /* 0x0000000000007305 */ /* 0x000e70000020f000 */
[----:B------:R-:W1:Y:S02]  /*2e10*/  F2I.U32.TRUNC.NTZ R6, R6 ;  /* 0x0000000600067305 */ /* 0x000e64000020f000 */
[----:B-1----:R-:W-:-:S06]  /*2e20*/  LOP3.LUT R3, R0, 0xff, RZ, 0xc0, !PT ;  /* 0x000000ff00037812 */ /* 0x002fcc00078ec0ff */
[----:B------:R-:W1:Y:S01]  /*2e30*/  F2I.U32.TRUNC.NTZ R8, R8 ;  /* 0x0000000800087305 */ /* 0x000e62000020f000 */
[----:B------:R-:W-:Y:S01]  /*2e40*/  IMAD R3, R2, R3, RZ ;  /* 0x0000000302037224 */ /* 0x000fe200078e02ff */
[----:B------:R-:W-:-:S03]  /*2e50*/  LOP3.LUT R7, R6, 0xff, RZ, 0xc0, !PT ;  /* 0x000000ff06077812 */ /* 0x000fc600078ec0ff */
[----:B------:R-:W-:-:S04]  /*2e60*/  IMAD.HI.U32 R3, R3, -0x7f7f7f7f, RZ ;  /* 0x8080808103037827 */ /* 0x000fc800078e00ff */
[----:B------:R-:W-:Y:S01]  /*2e70*/  IMAD R7, R2, R7, RZ ;  /* 0x0000000702077224 */ /* 0x000fe200078e02ff */
[----:B-1----:R-:W-:-:S03]  /*2e80*/  LOP3.LUT R11, R8, 0xff, RZ, 0xc0, !PT ;  /* 0x000000ff080b7812 */ /* 0x002fc600078ec0ff */
[----:B------:R-:W-:-:S04]  /*2e90*/  IMAD.HI.U32 R0, R7, -0x7f7f7f7f, RZ ;  /* 0x8080808107007827 */ /* 0x000fc800078e00ff */
[----:B------:R-:W-:-:S04]  /*2ea0*/  IMAD R11, R2, R11, RZ ;  /* 0x0000000b020b7224 */ /* 0x000fc800078e02ff */
[----:B------:R-:W-:Y:S01]  /*2eb0*/  IMAD.HI.U32 R11, R11, -0x7f7f7f7f, RZ ;  /* 0x808080810b0b7827 */ /* 0x000fe200078e00ff */
[----:B--2---:R-:W-:Y:S02]  /*2ec0*/  LEA.HI R3, R3, R14, RZ, 0x19 ;  /* 0x0000000e03037211 */ /* 0x004fe400078fc8ff */
[----:B---3--:R-:W-:Y:S02]  /*2ed0*/  LEA.HI R0, R0, R15, RZ, 0x19 ;  /* 0x0000000f00007211 */ /* 0x008fe400078fc8ff */
[----:B------:R-:W-:Y:S02]  /*2ee0*/  VIMNMX.U32 R3, PT, PT, R3, 0xff, PT ;  /* 0x000000ff03037848 */ /* 0x000fe40003fe0000 */
[----:B----4-:R-:W-:Y:S02]  /*2ef0*/  LEA.HI R11, R11, R16, RZ, 0x19 ;  /* 0x000000100b0b7211 */ /* 0x010fe400078fc8ff */
[----:B------:R-:W-:Y:S01]  /*2f00*/  VIMNMX.U32 R7, PT, PT, R0, 0xff, PT ;  /* 0x000000ff00077848 */ /* 0x000fe20003fe0000 */
[----:B------:R1:W-:Y:S01]  /*2f10*/  STG.E.U8 desc[UR6][R24.64], R3 ;  /* 0x0000000318007986 */ /* 0x0003e2000c101106 */
[----:B------:R-:W-:-:S03]  /*2f20*/  VIMNMX.U32 R11, PT, PT, R11, 0xff, PT ;  /* 0x000000ff0b0b7848 */ /* 0x000fc60003fe0000 */
[----:B------:R1:W-:Y:S04]  /*2f30*/  STG.E.U8 desc[UR6][R24.64+0x1], R7 ;  /* 0x0000010718007986 */ /* 0x0003e8000c101106 */
[----:B------:R1:W-:Y:S04]  /*2f40*/  STG.E.U8 desc[UR6][R24.64+0x2], R11 ;  /* 0x0000020b18007986 */ /* 0x0003e8000c101106 */
[----:B0-----:R1:W5:Y:S02]  /*2f50*/  LDG.E R8, desc[UR6][R4.64+0x8] ;  /* 0x0000080604087981 */ /* 0x001364000c1e1900 */
.L_x_45:
[----:B------:R-:W-:Y:S05]  /*2f60*/  BSYNC.RECONVERGENT B3 ;  /* 0x0000000000037941 */ /* 0x000fea0003800200 */
.L_x_44:
[----:B------:R-:W-:-:S04]  /*2f70*/  IADD3 R13, PT, PT, R13, 0x1, RZ ;  /* 0x000000010d0d7810 */ /* 0x000fc80007ffe0ff */
[----:B-----5:R-:W-:-:S13]  /*2f80*/  ISETP.GE.U32.AND P0, PT, R13, R8, PT ;  /* 0x000000080d00720c */ /* 0x020fda0003f06070 */
[----:B------:R-:W-:Y:S05]  /*2f90*/  @!P0 BRA `(.L_x_79) ;  /* 0xffffffe8008c8947 */ /* 0x000fea000383ffff */
[----:B------:R-:W-:Y:S05]  /*2fa0*/  BSYNC.RECONVERGENT B4 ;  /* 0x0000000000047941 */ /* 0x000fea0003800200 */
.L_x_0:
[----:B01----:R-:W0:Y:S02]  /*2fb0*/  LDC.64 R4, c[0x0][0x380] ;  /* 0x0000e000ff047b82 */ /* 0x003e240000000a00 */
[----:B0-----:R-:W2:Y:S02]  /*2fc0*/  LDG.E R0, desc[UR6][R4.64+0x18] ;  /* 0x0000180604007981 */ /* 0x001ea4000c1e1900 */
[----:B--2---:R-:W-:-:S13]  /*2fd0*/  ISETP.NE.AND P0, PT, R0, RZ, PT ;  /* 0x000000ff0000720c */ /* 0x004fda0003f05270 */
[----:B------:R-:W-:Y:S05]  /*2fe0*/  @!P0 EXIT ;  /* 0x000000000000894d */ /* 0x000fea0003800000 */
[----:B------:R-:W-:-:S07]  /*2ff0*/  IMAD.MOV.U32 R7, RZ, RZ, RZ ;  /* 0x000000ffff077224 */ /* 0x000fce00078e00ff */
.L_x_82:
[----:B------:R-:W2:Y:S02]  /*3000*/  LDG.E.64 R2, desc[UR6][R4.64+0x10] ;  /* 0x0000100604027981 */ /* 0x000ea4000c1e1b00 */
[----:B--2---:R-:W-:-:S05]  /*3010*/  IMAD.WIDE.U32 R2, R7, 0xc, R2 ;  /* 0x0000000c07027825 */ /* 0x004fca00078e0002 */
[----:B0-----:R-:W2:Y:S04]  /*3020*/  LDG.E R11, desc[UR6][R2.64+0x4] ;  /* 0x00000406020b7981 */ /* 0x001ea8000c1e1900 */
[----:B------:R-:W3:Y:S01]  /*3030*/  LDG.E R6, desc[UR6][R2.64] ;  /* 0x0000000602067981 */ /* 0x000ee2000c1e1900 */
[----:B------:R-:W-:Y:S01]  /*3040*/  BSSY.RECONVERGENT B0, `(.L_x_80) ;  /* 0x000000d000007945 */ /* 0x000fe20003800200 */
[----:B------:R-:W-:Y:S01]  /*3050*/  VIADD R7, R7, 0x1 ;  /* 0x0000000107077836 */ /* 0x000fe20000000000 */
[----:B--2---:R-:W-:-:S04]  /*3060*/  FSETP.NEU.AND P0, PT, R11, R10, PT ;  /* 0x0000000a0b00720b */ /* 0x004fc80003f0d000 */
[----:B---3--:R-:W-:-:S13]  /*3070*/  FSETP.NEU.OR P0, PT, R6, R9, P0 ;  /* 0x000000090600720b */ /* 0x008fda000070d400 */
[----:B------:R-:W-:Y:S05]  /*3080*/  @P0 BRA `(.L_x_81) ;  /* 0x0000000000200947 */ /* 0x000fea0003800000 */
[----:B------:R-:W2:Y:S02]  /*3090*/  LDG.E R2, desc[UR6][R2.64+0x8] ;  /* 0x0000080602027981 */ /* 0x000ea4000c1e1900 */
[C---:B--2---:R-:W-:Y:S02]  /*30a0*/  PRMT R11, R2.reuse, 0x7770, RZ ;  /* 0x00007770020b7816 */ /* 0x044fe400000000ff */
[C---:B------:R-:W-:Y:S02]  /*30b0*/  PRMT R13, R2.reuse, 0x7771, RZ ;  /* 0x00007771020d7816 */ /* 0x040fe400000000ff */
[----:B------:R-:W-:Y:S01]  /*30c0*/  PRMT R15, R2, 0x7772, RZ ;  /* 0x00007772020f7816 */ /* 0x000fe200000000ff */
[----:B------:R0:W-:Y:S04]  /*30d0*/  STG.E.U8 desc[UR6][R24.64], R11 ;  /* 0x0000000b18007986 */ /* 0x0001e8000c101106 */
[----:B------:R0:W-:Y:S04]  /*30e0*/  STG.E.U8 desc[UR6][R24.64+0x1], R13 ;  /* 0x0000010d18007986 */ /* 0x0001e8000c101106 */
[----:B------:R0:W-:Y:S04]  /*30f0*/  STG.E.U8 desc[UR6][R24.64+0x2], R15 ;  /* 0x0000020f18007986 */ /* 0x0001e8000c101106 */
[----:B------:R0:W5:Y:S02]  /*3100*/  LDG.E R0, desc[UR6][R4.64+0x18] ;  /* 0x0000180604007981 */ /* 0x000164000c1e1900 */
.L_x_81:
[----:B------:R-:W-:Y:S05]  /*3110*/  BSYNC.RECONVERGENT B0 ;  /* 0x0000000000007941 */ /* 0x000fea0003800200 */
.L_x_80:
[----:B-----5:R-:W-:-:S13]  /*3120*/  ISETP.GE.U32.AND P0, PT, R7, R0, PT ;  /* 0x000000000700720c */ /* 0x020fda0003f06070 */
[----:B------:R-:W-:Y:S05]  /*3130*/  @!P0 BRA `(.L_x_82) ;  /* 0xfffffffc00b08947 */ /* 0x000fea000383ffff */
[----:B------:R-:W-:Y:S05]  /*3140*/  EXIT ;  /* 0x000000000000794d */ /* 0x000fea0003800000 */
        .weak           $__internal_0_$__cuda_sm20_div_rn_f64_full
        .type           $__internal_0_$__cuda_sm20_div_rn_f64_full,@function
        .size           $__internal_0_$__cuda_sm20_div_rn_f64_full,($__internal_1_$__cuda_sm3x_div_rn_noftz_f32_slowpath - $__internal_0_$__cuda_sm20_div_rn_f64_full)
$__internal_0_$__cuda_sm20_div_rn_f64_full:
[C---:B------:R-:W-:Y:S01]  /*3150*/  FSETP.GEU.AND P0, PT, |R15|.reuse, 1.469367938527859385e-39, PT ;  /* 0x001000000f00780b */ /* 0x040fe20003f0e200 */
[----:B------:R-:W-:Y:S01]  /*3160*/  IMAD.MOV.U32 R22, RZ, RZ, 0x1 ;  /* 0x00000001ff167424 */ /* 0x000fe200078e00ff */
[----:B------:R-:W-:Y:S01]  /*3170*/  LOP3.LUT R12, R15, 0x800fffff, RZ, 0xc0, !PT ;  /* 0x800fffff0f0c7812 */ /* 0x000fe200078ec0ff */
[----:B------:R-:W-:Y:S01]  /*3180*/  BSSY.RECONVERGENT B3, `(.L_x_83) ;  /* 0x0000055000037945 */ /* 0x000fe20003800200 */
[C---:B------:R-:W-:Y:S02]  /*3190*/  FSETP.GEU.AND P2, PT, |R17|.reuse, 1.469367938527859385e-39, PT ;  /* 0x001000001100780b */ /* 0x040fe40003f4e200 */
[----:B------:R-:W-:Y:S02]  /*31a0*/  LOP3.LUT R13, R12, 0x3ff00000, RZ, 0xfc, !PT ;  /* 0x3ff000000c0d7812 */ /* 0x000fe400078efcff */
[----:B------:R-:W-:Y:S02]  /*31b0*/  MOV R12, R14 ;  /* 0x0000000e000c7202 */ /* 0x000fe40000000f00 */
[----:B------:R-:W-:-:S02]  /*31c0*/  LOP3.LUT R3, R17, 0x7ff00000, RZ, 0xc0, !PT ;  /* 0x7ff0000011037812 */ /* 0x000fc400078ec0ff */
[----:B------:R-:W-:Y:S01]  /*31d0*/  LOP3.LUT R32, R15, 0x7ff00000, RZ, 0xc0, !PT ;  /* 0x7ff000000f207812 */ /* 0x000fe200078ec0ff */
[----:B------:R-:W-:Y:S02]  /*31e0*/  @!P0 DMUL R12, R14, 8.98846567431157953865e+307 ;  /* 0x7fe000000e0c8828 */ /* 0x000fe40000000000 */
[----:B------:R-:W-:Y:S01]  /*31f0*/  IMAD.MOV.U32 R30, RZ, RZ, R3 ;  /* 0x000000ffff1e7224 */ /* 0x000fe200078e0003 */
[----:B------:R-:W-:Y:S01]  /*3200*/  ISETP.GE.U32.AND P1, PT, R3, R32, PT ;  /* 0x000000200300720c */ /* 0x000fe20003f26070 */
[----:B------:R-:W-:Y:S01]  /*3210*/  @!P2 IMAD.MOV.U32 R26, RZ, RZ, RZ ;  /* 0x000000ffff1aa224 */ /* 0x000fe200078e00ff */
[----:B------:R-:W-:Y:S01]  /*3220*/  @!P2 LOP3.LUT R8, R15, 0x7ff00000, RZ, 0xc0, !PT ;  /* 0x7ff000000f08a812 */ /* 0x000fe200078ec0ff */
[----:B------:R-:W0:Y:S03]  /*3230*/  MUFU.RCP64H R23, R13 ;  /* 0x0000000d00177308 */ /* 0x000e260000001800 */
[----:B------:R-:W-:Y:S01]  /*3240*/  @!P2 ISETP.GE.U32.AND P3, PT, R3, R8, PT ;  /* 0x000000080300a20c */ /* 0x000fe20003f66070 */
[----:B------:R-:W-:-:S05]  /*3250*/  IMAD.MOV.U32 R8, RZ, RZ, 0x1ca00000 ;  /* 0x1ca00000ff087424 */ /* 0x000fca00078e00ff */
[----:B------:R-:W-:-:S04]  /*3260*/  @!P2 SEL R11, R8, 0x63400000, !P3 ;  /* 0x63400000080ba807 */ /* 0x000fc80005800000 */
[----:B------:R-:W-:Y:S01]  /*3270*/  @!P2 LOP3.LUT R11, R11, 0x80000000, R17, 0xf8, !PT ;  /* 0x800000000b0ba812 */ /* 0x000fe200078ef811 */
[----:B0-----:R-:W-:-:S03]  /*3280*/  DFMA R18, R22, -R12, 1 ;  /* 0x3ff000001612742b */ /* 0x001fc6000000080c */
[----:B------:R-:W-:Y:S02]  /*3290*/  @!P2 LOP3.LUT R27, R11, 0x100000, RZ, 0xfc, !PT ;  /* 0x001000000b1ba812 */ /* 0x000fe400078efcff */
[----:B------:R-:W-:Y:S02]  /*32a0*/  MOV R11, R32 ;  /* 0x00000020000b7202 */ /* 0x000fe40000000f00 */
[----:B------:R-:W-:Y:S01]  /*32b0*/  @!P0 LOP3.LUT R11, R13, 0x7ff00000, RZ, 0xc0, !PT ;  /* 0x7ff000000d0b8812 */ /* 0x000fe200078ec0ff */
[----:B------:R-:W-:-:S04]  /*32c0*/  DFMA R18, R18, R18, R18 ;  /* 0x000000121212722b */ /* 0x000fc80000000012 */
[----:B------:R-:W-:-:S04]  /*32d0*/  VIADD R32, R11, 0xffffffff ;  /* 0xffffffff0b207836 */ /* 0x000fc80000000000 */
[----:B------:R-:W-:Y:S01]  /*32e0*/  DFMA R22, R22, R18, R22 ;  /* 0x000000121616722b */ /* 0x000fe20000000016 */
[----:B------:R-:W-:Y:S02]  /*32f0*/  SEL R19, R8, 0x63400000, !P1 ;  /* 0x6340000008137807 */ /* 0x000fe40004800000 */
[----:B------:R-:W-:Y:S02]  /*3300*/  MOV R18, R16 ;  /* 0x0000001000127202 */ /* 0x000fe40000000f00 */
[----:B------:R-:W-:-:S03]  /*3310*/  LOP3.LUT R19, R19, 0x800fffff, R17, 0xf8, !PT ;  /* 0x800fffff13137812 */ /* 0x000fc600078ef811 */
[----:B------:R-:W-:-:S03]  /*3320*/  DFMA R28, R22, -R12, 1 ;  /* 0x3ff00000161c742b */ /* 0x000fc6000000080c */
[----:B------:R-:W-:-:S05]  /*3330*/  @!P2 DFMA R18, R18, 2, -R26 ;  /* 0x400000001212a82b */ /* 0x000fca000000081a */
[----:B------:R-:W-:-:S05]  /*3340*/  DFMA R22, R22, R28, R22 ;  /* 0x0000001c1616722b */ /* 0x000fca0000000016 */
[----:B------:R-:W-:-:S03]  /*3350*/  @!P2 LOP3.LUT R30, R19, 0x7ff00000, RZ, 0xc0, !PT ;  /* 0x7ff00000131ea812 */ /* 0x000fc600078ec0ff */
[----:B------:R-:W-:Y:S02]  /*3360*/  DMUL R26, R22, R18 ;  /* 0x00000012161a7228 */ /* 0x000fe40000000000 */
[----:B------:R-:W-:-:S05]  /*3370*/  VIADD R31, R30, 0xffffffff ;  /* 0xffffffff1e1f7836 */ /* 0x000fca0000000000 */
[----:B------:R-:W-:Y:S01]  /*3380*/  ISETP.GT.U32.AND P0, PT, R31, 0x7feffffe, PT ;  /* 0x7feffffe1f00780c */ /* 0x000fe20003f04070 */
[----:B------:R-:W-:-:S03]  /*3390*/  DFMA R28, R26, -R12, R18 ;  /* 0x8000000c1a1c722b */ /* 0x000fc60000000012 */
[----:B------:R-:W-:-:S05]  /*33a0*/  ISETP.GT.U32.OR P0, PT, R32, 0x7feffffe, P0 ;  /* 0x7feffffe2000780c */ /* 0x000fca0000704470 */
[----:B------:R-:W-:-:S08]  /*33b0*/  DFMA R22, R22, R28, R26 ;  /* 0x0000001c1616722b */ /* 0x000fd0000000001a */
[----:B------:R-:W-:Y:S05]  /*33c0*/  @P0 BRA `(.L_x_84) ;  /* 0x00000000006c0947 */ /* 0x000fea0003800000 */
[----:B------:R-:W-:-:S04]  /*33d0*/  LOP3.LUT R16, R15, 0x7ff00000, RZ, 0xc0, !PT ;  /* 0x7ff000000f107812 */ /* 0x000fc800078ec0ff */
[CC--:B------:R-:W-:Y:S02]  /*33e0*/  VIADDMNMX R11, R3.reuse, -R16.reuse, 0xb9600000, !PT ;  /* 0xb9600000030b7446 */ /* 0x0c0fe40007800910 */
[----:B------:R-:W-:Y:S01]  /*33f0*/  ISETP.GE.U32.AND P0, PT, R3, R16, PT ;  /* 0x000000100300720c */ /* 0x000fe20003f06070 */
[----:B------:R-:W-:Y:S01]  /*3400*/  IMAD.MOV.U32 R16, RZ, RZ, RZ ;  /* 0x000000ffff107224 */ /* 0x000fe200078e00ff */
[----:B------:R-:W-:Y:S02]  /*3410*/  VIMNMX R11, PT, PT, R11, 0x46a00000, PT ;  /* 0x46a000000b0b7848 */ /* 0x000fe40003fe0100 */
[----:B------:R-:W-:-:S04]  /*3420*/  SEL R8, R8, 0x63400000, !P0 ;  /* 0x6340000008087807 */ /* 0x000fc80004000000 */
[----:B------:R-:W-:-:S05]  /*3430*/  IADD3 R11, PT, PT, -R8, R11, RZ ;  /* 0x0000000b080b7210 */ /* 0x000fca0007ffe1ff */
[----:B------:R-:W-:-:S06]  /*3440*/  VIADD R17, R11, 0x7fe00000 ;  /* 0x7fe000000b117836 */ /* 0x000fcc0000000000 */
[----:B------:R-:W-:-:S10]  /*3450*/  DMUL R26, R22, R16 ;  /* 0x00000010161a7228 */ /* 0x000fd40000000000 */
[----:B------:R-:W-:-:S13]  /*3460*/  FSETP.GTU.AND P0, PT, |R27|, 1.469367938527859385e-39, PT ;  /* 0x001000001b00780b */ /* 0x000fda0003f0c200 */
[----:B------:R-:W-:Y:S05]  /*3470*/  @P0 BRA `(.L_x_85) ;  /* 0x0000000000940947 */ /* 0x000fea0003800000 */
[----:B------:R-:W-:Y:S01]  /*3480*/  DFMA R12, R22, -R12, R18 ;  /* 0x8000000c160c722b */ /* 0x000fe20000000012 */
[----:B------:R-:W-:-:S09]  /*3490*/  MOV R16, RZ ;  /* 0x000000ff00107202 */ /* 0x000fd20000000f00 */
[C---:B------:R-:W-:Y:S02]  /*34a0*/  FSETP.NEU.AND P0, PT, R13.reuse, RZ, PT ;  /* 0x000000ff0d00720b */ /* 0x040fe40003f0d000 */
[----:B------:R-:W-:-:S04]  /*34b0*/  LOP3.LUT R15, R13, 0x80000000, R15, 0x48, !PT ;  /* 0x800000000d0f7812 */ /* 0x000fc800078e480f */
[----:B------:R-:W-:-:S07]  /*34c0*/  LOP3.LUT R17, R15, R17, RZ, 0xfc, !PT ;  /* 0x000000110f117212 */ /* 0x000fce00078efcff */
[----:B------:R-:W-:Y:S05]  /*34d0*/  @!P0 BRA `(.L_x_85) ;  /* 0x00000000007c8947 */ /* 0x000fea0003800000 */
[----:B------:R-:W-:Y:S01]  /*34e0*/  IMAD.MOV R13, RZ, RZ, -R11 ;  /* 0x000000ffff0d7224 */ /* 0x000fe200078e0a0b */
[----:B------:R-:W-:Y:S01]  /*34f0*/  DMUL.RP R16, R22, R16 ;  /* 0x0000001016107228 */ /* 0x000fe20000008000 */
[----:B------:R-:W-:Y:S01]  /*3500*/  IMAD.MOV.U32 R12, RZ, RZ, RZ ;  /* 0x000000ffff0c7224 */ /* 0x000fe200078e00ff */
[----:B------:R-:W-:-:S05]  /*3510*/  IADD3 R3, PT, PT, -R11, -0x43300000, RZ ;  /* 0xbcd000000b037810 */ /* 0x000fca0007ffe1ff */
[----:B------:R-:W-:-:S03]  /*3520*/  DFMA R12, R26, -R12, R22 ;  /* 0x8000000c1a0c722b */ /* 0x000fc60000000016 */
[----:B------:R-:W-:-:S07]  /*3530*/  LOP3.LUT R15, R17, R15, RZ, 0x3c, !PT ;  /* 0x0000000f110f7212 */ /* 0x000fce00078e3cff */
[----:B------:R-:W-:-:S04]  /*3540*/  FSETP.NEU.AND P0, PT, |R13|, R3, PT ;  /* 0x000000030d00720b */ /* 0x000fc80003f0d200 */
[----:B------:R-:W-:Y:S02]  /*3550*/  FSEL R26, R16, R26, !P0 ;  /* 0x0000001a101a7208 */ /* 0x000fe40004000000 */
[----:B------:R-:W-:Y:S01]  /*3560*/  FSEL R27, R15, R27, !P0 ;  /* 0x0000001b0f1b7208 */ /* 0x000fe20004000000 */
[----:B------:R-:W-:Y:S06]  /*3570*/  BRA `(.L_x_85) ;  /* 0x0000000000547947 */ /* 0x000fec0003800000 */
.L_x_84:
[----:B------:R-:W-:-:S14]  /*3580*/  DSETP.NAN.AND P0, PT, R16, R16, PT ;  /* 0x000000101000722a */ /* 0x000fdc0003f08000 */
[----:B------:R-:W-:Y:S05]  /*3590*/  @P0 BRA `(.L_x_86) ;  /* 0x0000000000440947 */ /* 0x000fea0003800000 */
[----:B------:R-:W-:-:S14]  /*35a0*/  DSETP.NAN.AND P0, PT, R14, R14, PT ;  /* 0x0000000e0e00722a */ /* 0x000fdc0003f08000 */
[----:B------:R-:W-:Y:S05]  /*35b0*/  @P0 BRA `(.L_x_87) ;  /* 0x0000000000300947 */ /* 0x000fea0003800000 */
[----:B------:R-:W-:Y:S01]  /*35c0*/  ISETP.NE.AND P0, PT, R30, R11, PT ;  /* 0x0000000b1e00720c */ /* 0x000fe20003f05270 */
[----:B------:R-:W-:Y:S01]  /*35d0*/  IMAD.MOV.U32 R27, RZ, RZ, -0x80000 ;  /* 0xfff80000ff1b7424 */ /* 0x000fe200078e00ff */
[----:B------:R-:W-:-:S11]  /*35e0*/  MOV R26, 0x0 ;  /* 0x00000000001a7802 */ /* 0x000fd60000000f00 */
[----:B------:R-:W-:Y:S05]  /*35f0*/  @!P0 BRA `(.L_x_85) ;  /* 0x0000000000348947 */ /* 0x000fea0003800000 */
[----:B------:R-:W-:Y:S02]  /*3600*/  ISETP.NE.AND P0, PT, R30, 0x7ff00000, PT ;  /* 0x7ff000001e00780c */ /* 0x000fe40003f05270 */
[----:B------:R-:W-:Y:S02]  /*3610*/  LOP3.LUT R27, R17, 0x80000000, R15, 0x48, !PT ;  /* 0x80000000111b7812 */ /* 0x000fe400078e480f */
[----:B------:R-:W-:-:S13]  /*3620*/  ISETP.EQ.OR P0, PT, R11, RZ, !P0 ;  /* 0x000000ff0b00720c */ /* 0x000fda0004702670 */
[----:B------:R-:W-:Y:S01]  /*3630*/  @P0 LOP3.LUT R3, R27, 0x7ff00000, RZ, 0xfc, !PT ;  /* 0x7ff000001b030812 */ /* 0x000fe200078efcff */
[----:B------:R-:W-:Y:S01]  /*3640*/  @!P0 IMAD.MOV.U32 R26, RZ, RZ, RZ ;  /* 0x000000ffff1a8224 */ /* 0x000fe200078e00ff */
[----:B------:R-:W-:-:S03]  /*3650*/  @P0 MOV R26, RZ ;  /* 0x000000ff001a0202 */ /* 0x000fc60000000f00 */
[----:B------:R-:W-:Y:S01]  /*3660*/  @P0 IMAD.MOV.U32 R27, RZ, RZ, R3 ;  /* 0x000000ffff1b0224 */ /* 0x000fe200078e0003 */
[----:B------:R-:W-:Y:S06]  /*3670*/  BRA `(.L_x_85) ;  /* 0x0000000000147947 */ /* 0x000fec0003800000 */
.L_x_87:
[----:B------:R-:W-:Y:S01]  /*3680*/  LOP3.LUT R27, R15, 0x80000, RZ, 0xfc, !PT ;  /* 0x000800000f1b7812 */ /* 0x000fe200078efcff */
[----:B------:R-:W-:Y:S01]  /*3690*/  IMAD.MOV.U32 R26, RZ, RZ, R14 ;  /* 0x000000ffff1a7224 */ /* 0x000fe200078e000e */
[----:B------:R-:W-:Y:S06]  /*36a0*/  BRA `(.L_x_85) ;  /* 0x0000000000087947 */ /* 0x000fec0003800000 */
.L_x_86:
[----:B------:R-:W-:Y:S02]  /*36b0*/  LOP3.LUT R27, R17, 0x80000, RZ, 0xfc, !PT ;  /* 0x00080000111b7812 */ /* 0x000fe400078efcff */
[----:B------:R-:W-:-:S07]  /*36c0*/  MOV R26, R16 ;  /* 0x00000010001a7202 */ /* 0x000fce0000000f00 */
.L_x_85:
[----:B------:R-:W-:Y:S05]  /*36d0*/  BSYNC.RECONVERGENT B3 ;  /* 0x0000000000037941 */ /* 0x000fea0003800200 */
.L_x_83:
[----:B------:R-:W-:Y:S02]  /*36e0*/  HFMA2 R13, -RZ, RZ, 0, 0 ;  /* 0x00000000ff0d7431 */ /* 0x000fe400000001ff */
[----:B------:R-:W-:-:S04]  /*36f0*/  IMAD.MOV.U32 R12, RZ, RZ, R0 ;  /* 0x000000ffff0c7224 */ /* 0x000fc800078e0000 */
[----:B------:R-:W-:Y:S05]  /*3700*/  RET.REL.NODEC R12 `(_Z13render_kernelP8EncodingP5Colorb) ;  /* 0xffffffc80c3c7950 */ /* 0x000fea0003c3ffff */
        .weak           $__internal_1_$__cuda_sm3x_div_rn_noftz_f32_slowpath
        .type           $__internal_1_$__cuda_sm3x_div_rn_noftz_f32_slowpath,@function
        .size           $__internal_1_$__cuda_sm3x_div_rn_noftz_f32_slowpath,(.L_x_101 - $__internal_1_$__cuda_sm3x_div_rn_noftz_f32_slowpath)
$__internal_1_$__cuda_sm3x_div_rn_noftz_f32_slowpath:
[----:B------:R-:W-:Y:S01]  /*3710*/  SHF.R.U32.HI R35, RZ, 0x17, R3 ;  /* 0x00000017ff237819 */ /* 0x000fe20000011603 */
[----:B------:R-:W-:Y:S01]  /*3720*/  BSSY.RECONVERGENT B0, `(.L_x_88) ;  /* 0x0000063000007945 */ /* 0x000fe20003800200 */
[----:B------:R-:W-:Y:S02]  /*3730*/  SHF.R.U32.HI R36, RZ, 0x17, R0 ;  /* 0x00000017ff247819 */ /* 0x000fe40000011600 */
[----:B------:R-:W-:Y:S02]  /*3740*/  LOP3.LUT R35, R35, 0xff, RZ, 0xc0, !PT ;  /* 0x000000ff23237812 */ /* 0x000fe400078ec0ff */
[----:B------:R-:W-:-:S03]  /*3750*/  LOP3.LUT R36, R36, 0xff, RZ, 0xc0, !PT ;  /* 0x000000ff24247812 */ /* 0x000fc600078ec0ff */
[----:B------:R-:W-:Y:S01]  /*3760*/  VIADD R37, R35, 0xffffffff ;  /* 0xffffffff23257836 */ /* 0x000fe20000000000 */
[----:B------:R-:W-:-:S04]  /*3770*/  IADD3 R38, PT, PT, R36, -0x1, RZ ;  /* 0xffffffff24267810 */ /* 0x000fc80007ffe0ff */
[----:B------:R-:W-:-:S04]  /*3780*/  ISETP.GT.U32.AND P0, PT, R37, 0xfd, PT ;  /* 0x000000fd2500780c */ /* 0x000fc80003f04070 */
[----:B------:R-:W-:-:S13]  /*3790*/  ISETP.GT.U32.OR P0, PT, R38, 0xfd, P0 ;  /* 0x000000fd2600780c */ /* 0x000fda0000704470 */
[----:B------:R-:W-:Y:S01]  /*37a0*/  @!P0 IMAD.MOV.U32 R34, RZ, RZ, RZ ;  /* 0x000000ffff228224 */ /* 0x000fe200078e00ff */
[----:B------:R-:W-:Y:S06]  /*37b0*/  @!P0 BRA `(.L_x_89) ;  /* 0x00000000005c8947 */ /* 0x000fec0003800000 */
[----:B------:R-:W-:Y:S02]  /*37c0*/  FSETP.GTU.FTZ.AND P0, PT, |R0|, +INF , PT ;  /* 0x7f8000000000780b */ /* 0x000fe40003f1c200 */
[----:B------:R-:W-:-:S04]  /*37d0*/  FSETP.GTU.FTZ.AND P1, PT, |R3|, +INF , PT ;  /* 0x7f8000000300780b */ /* 0x000fc80003f3c200 */
[----:B------:R-:W-:-:S13]  /*37e0*/  PLOP3.LUT P0, PT, P0, P1, PT, 0xf8, 0x8f ;  /* 0x00000000008f781c */ /* 0x000fda0000703f70 */
[----:B------:R-:W-:Y:S05]  /*37f0*/  @P0 BRA `(.L_x_90) ;  /* 0x0000000400500947 */ /* 0x000fea0003800000 */
[----:B------:R-:W-:-:S13]  /*3800*/  LOP3.LUT P0, RZ, R3, 0x7fffffff, R0, 0xc8, !PT ;  /* 0x7fffffff03ff7812 */ /* 0x000fda000780c800 */
[----:B------:R-:W-:Y:S05]  /*3810*/  @!P0 BRA `(.L_x_91) ;  /* 0x0000000400408947 */ /* 0x000fea0003800000 */
[C---:B------:R-:W-:Y:S02]  /*3820*/  FSETP.NEU.FTZ.AND P1, PT, |R0|.reuse, +INF , PT ;  /* 0x7f8000000000780b */ /* 0x040fe40003f3d200 */
[----:B------:R-:W-:Y:S02]  /*3830*/  FSETP.NEU.FTZ.AND P2, PT, |R3|, +INF , PT ;  /* 0x7f8000000300780b */ /* 0x000fe40003f5d200 */
[----:B------:R-:W-:-:S11]  /*3840*/  FSETP.NEU.FTZ.AND P0, PT, |R0|, +INF , PT ;  /* 0x7f8000000000780b */ /* 0x000fd60003f1d200 */
[----:B------:R-:W-:Y:S05]  /*3850*/  @!P2 BRA !P1, `(.L_x_91) ;  /* 0x000000040030a947 */ /* 0x000fea0004800000 */
[----:B------:R-:W-:-:S04]  /*3860*/  LOP3.LUT P1, RZ, R0, 0x7fffffff, RZ, 0xc0, !PT ;  /* 0x7fffffff00ff7812 */ /* 0x000fc8000782c0ff */
[----:B------:R-:W-:-:S13]  /*3870*/  PLOP3.LUT P1, PT, P2, P1, PT, 0x2f, 0xf2 ;  /* 0x0000000000f2781c */ /* 0x000fda0001722577 */
[----:B------:R-:W-:Y:S05]  /*3880*/  @P1 BRA `(.L_x_92) ;  /* 0x00000004001c1947 */ /* 0x000fea0003800000 */
[----:B------:R-:W-:-:S04]  /*3890*/  LOP3.LUT P1, RZ, R3, 0x7fffffff, RZ, 0xc0, !PT ;  /* 0x7fffffff03ff7812 */ /* 0x000fc8000782c0ff */
[----:B------:R-:W-:-:S13]  /*38a0*/  PLOP3.LUT P0, PT, P0, P1, PT, 0x2f, 0xf2 ;  /* 0x0000000000f2781c */ /* 0x000fda0000702577 */
[----:B------:R-:W-:Y:S05]  /*38b0*/  @P0 BRA `(.L_x_93) ;  /* 0x0000000400040947 */ /* 0x000fea0003800000 */
[----:B------:R-:W-:Y:S02]  /*38c0*/  ISETP.GE.AND P0, PT, R38, RZ, PT ;  /* 0x000000ff2600720c */ /* 0x000fe40003f06270 */
[----:B------:R-:W-:-:S11]  /*38d0*/  ISETP.GE.AND P1, PT, R37, RZ, PT ;  /* 0x000000ff2500720c */ /* 0x000fd60003f26270 */
[----:B------:R-:W-:Y:S01]  /*38e0*/  @P0 MOV R34, RZ ;  /* 0x000000ff00220202 */ /* 0x000fe20000000f00 */
[----:B------:R-:W-:Y:S02]  /*38f0*/  @!P0 IMAD.MOV.U32 R34, RZ, RZ, -0x40 ;  /* 0xffffffc0ff228424 */ /* 0x000fe400078e00ff */
[----:B------:R-:W-:Y:S01]  /*3900*/  @!P0 FFMA R0, R0, 1.84467440737095516160e+19, RZ ;  /* 0x5f80000000008823 */ /* 0x000fe200000000ff */
[----:B------:R-:W-:Y:S02]  /*3910*/  @!P1 FFMA R3, R3, 1.84467440737095516160e+19, RZ ;  /* 0x5f80000003039823 */ /* 0x000fe400000000ff */
[----:B------:R-:W-:-:S07]  /*3920*/  @!P1 IADD3 R34, PT, PT, R34, 0x40, RZ ;  /* 0x0000004022229810 */ /* 0x000fce0007ffe0ff */
.L_x_89:
[----:B------:R-:W-:Y:S01]  /*3930*/  LEA R38, R35, 0xc0800000, 0x17 ;  /* 0xc080000023267811 */ /* 0x000fe200078eb8ff */
[----:B------:R-:W-:Y:S01]  /*3940*/  BSSY.RECONVERGENT B1, `(.L_x_94) ;  /* 0x0000036000017945 */ /* 0x000fe20003800200 */
[----:B------:R-:W-:-:S03]  /*3950*/  IADD3 R36, PT, PT, R36, -0x7f, RZ ;  /* 0xffffff8124247810 */ /* 0x000fc60007ffe0ff */
[----:B------:R-:W-:Y:S01]  /*3960*/  IMAD.IADD R37, R3, 0x1, -R38 ;  /* 0x0000000103257824 */ /* 0x000fe200078e0a26 */
[C---:B------:R-:W-:Y:S01]  /*3970*/  IADD3 R35, PT, PT, R36.reuse, 0x7f, -R35 ;  /* 0x0000007f24237810 */ /* 0x040fe20007ffe823 */
[----:B------:R-:W-:Y:S02]  /*3980*/  IMAD R38, R36, -0x800000, R0 ;  /* 0xff80000024267824 */ /* 0x000fe400078e0200 */
[----:B------:R-:W0:Y:S01]  /*3990*/  MUFU.RCP R42, R37 ;  /* 0x00000025002a7308 */ /* 0x000e220000001000 */
[----:B------:R-:W-:Y:S01]  /*39a0*/  FADD.FTZ R3, -R37, -RZ ;  /* 0x800000ff25037221 */ /* 0x000fe20000010100 */
[----:B------:R-:W-:-:S03]  /*39b0*/  IMAD.IADD R34, R35, 0x1, R34 ;  /* 0x0000000123227824 */ /* 0x000fc600078e0222 */
[----:B0-----:R-:W-:-:S04]  /*39c0*/  FFMA R39, R42, R3, 1 ;  /* 0x3f8000002a277423 */ /* 0x001fc80000000003 */
[----:B------:R-:W-:-:S04]  /*39d0*/  FFMA R0, R42, R39, R42 ;  /* 0x000000272a007223 */ /* 0x000fc8000000002a */
[----:B------:R-:W-:-:S04]  /*39e0*/  FFMA R35, R38, R0, RZ ;  /* 0x0000000026237223 */ /* 0x000fc800000000ff */
[----:B------:R-:W-:-:S04]  /*39f0*/  FFMA R36, R3, R35, R38 ;  /* 0x0000002303247223 */ /* 0x000fc80000000026 */
[----:B------:R-:W-:-:S04]  /*3a00*/  FFMA R35, R0, R36, R35 ;  /* 0x0000002400237223 */ /* 0x000fc80000000023 */
[----:B------:R-:W-:-:S04]  /*3a10*/  FFMA R38, R3, R35, R38 ;  /* 0x0000002303267223 */ /* 0x000fc80000000026 */
[----:B------:R-:W-:-:S05]  /*3a20*/  FFMA R3, R0, R38, R35 ;  /* 0x0000002600037223 */ /* 0x000fca0000000023 */
[----:B------:R-:W-:-:S04]  /*3a30*/  SHF.R.U32.HI R36, RZ, 0x17, R3 ;  /* 0x00000017ff247819 */ /* 0x000fc80000011603 */
[----:B------:R-:W-:-:S04]  /*3a40*/  LOP3.LUT R37, R36, 0xff, RZ, 0xc0, !PT ;  /* 0x000000ff24257812 */ /* 0x000fc800078ec0ff */
[----:B------:R-:W-:-:S05]  /*3a50*/  IADD3 R36, PT, PT, R37, R34, RZ ;  /* 0x0000002225247210 */ /* 0x000fca0007ffe0ff */
[----:B------:R-:W-:-:S05]  /*3a60*/  VIADD R37, R36, 0xffffffff ;  /* 0xffffffff24257836 */ /* 0x000fca0000000000 */
[----:B------:R-:W-:-:S13]  /*3a70*/  ISETP.GE.U32.AND P0, PT, R37, 0xfe, PT ;  /* 0x000000fe2500780c */ /* 0x000fda0003f06070 */
[----:B------:R-:W-:Y:S05]  /*3a80*/  @!P0 BRA `(.L_x_95) ;  /* 0x0000000000808947 */ /* 0x000fea0003800000 */
[----:B------:R-:W-:-:S13]  /*3a90*/  ISETP.GT.AND P0, PT, R36, 0xfe, PT ;  /* 0x000000fe2400780c */ /* 0x000fda0003f04270 */
[----:B------:R-:W-:Y:S05]  /*3aa0*/  @P0 BRA `(.L_x_96) ;  /* 0x00000000006c0947 */ /* 0x000fea0003800000 */
[----:B------:R-:W-:-:S13]  /*3ab0*/  ISETP.GE.AND P0, PT, R36, 0x1, PT ;  /* 0x000000012400780c */ /* 0x000fda0003f06270 */
[----:B------:R-:W-:Y:S05]  /*3ac0*/  @P0 BRA `(.L_x_97) ;  /* 0x0000000000740947 */ /* 0x000fea0003800000 */
[----:B------:R-:W-:Y:S02]  /*3ad0*/  ISETP.GE.AND P0, PT, R36, -0x18, PT ;  /* 0xffffffe82400780c */ /* 0x000fe40003f06270 */
[----:B------:R-:W-:-:S11]  /*3ae0*/  LOP3.LUT R3, R3, 0x80000000, RZ, 0xc0, !PT ;  /* 0x8000000003037812 */ /* 0x000fd600078ec0ff */
[----:B------:R-:W-:Y:S05]  /*3af0*/  @!P0 BRA `(.L_x_97) ;  /* 0x0000000000688947 */ /* 0x000fea0003800000 */
[CCC-:B------:R-:W-:Y:S01]  /*3b00*/  FFMA.RP R34, R0.reuse, R38.reuse, R35.reuse ;  /* 0x0000002600227223 */ /* 0x1c0fe20000008023 */
[CCC-:B------:R-:W-:Y:S01]  /*3b10*/  FFMA.RM R37, R0.reuse, R38.reuse, R35.reuse ;  /* 0x0000002600257223 */ /* 0x1c0fe20000004023 */
[----:B------:R-:W-:Y:S01]  /*3b20*/  FFMA.RZ R0, R0, R38, R35 ;  /* 0x0000002600007223 */ /* 0x000fe2000000c023 */
[C---:B------:R-:W-:Y:S02]  /*3b30*/  IADD3 R35, PT, PT, R36.reuse, 0x20, RZ ;  /* 0x0000002024237810 */ /* 0x040fe40007ffe0ff */
[----:B------:R-:W-:Y:S02]  /*3b40*/  ISETP.NE.AND P2, PT, R36, RZ, PT ;  /* 0x000000ff2400720c */ /* 0x000fe40003f45270 */
[----:B------:R-:W-:Y:S02]  /*3b50*/  LOP3.LUT R0, R0, 0x7fffff, RZ, 0xc0, !PT ;  /* 0x007fffff00007812 */ /* 0x000fe400078ec0ff */
[----:B------:R-:W-:Y:S02]  /*3b60*/  FSETP.NEU.FTZ.AND P0, PT, R34, R37, PT ;  /* 0x000000252200720b */ /* 0x000fe40003f1d000 */
[----:B------:R-:W-:-:S02]  /*3b70*/  LOP3.LUT R34, R0, 0x800000, RZ, 0xfc, !PT ;  /* 0x0080000000227812 */ /* 0x000fc400078efcff */
[----:B------:R-:W-:Y:S01]  /*3b80*/  ISETP.NE.AND P1, PT, R36, RZ, PT ;  /* 0x000000ff2400720c */ /* 0x000fe20003f25270 */
[----:B------:R-:W-:Y:S01]  /*3b90*/  IMAD.MOV R36, RZ, RZ, -R36 ;  /* 0x000000ffff247224 */ /* 0x000fe200078e0a24 */
[----:B------:R-:W-:-:S04]  /*3ba0*/  SHF.L.U32 R0, R34, R35, RZ ;  /* 0x0000002322007219 */ /* 0x000fc800000006ff */
[----:B------:R-:W-:Y:S02]  /*3bb0*/  ISETP.NE.AND P1, PT, R0, RZ, P1 ;  /* 0x000000ff0000720c */ /* 0x000fe40000f25270 */
[----:B------:R-:W-:Y:S02]  /*3bc0*/  SEL R35, R36, RZ, P2 ;  /* 0x000000ff24237207 */ /* 0x000fe40001000000 */
[----:B------:R-:W-:Y:S02]  /*3bd0*/  PLOP3.LUT P0, PT, P0, P1, PT, 0xf8, 0x8f ;  /* 0x00000000008f781c */ /* 0x000fe40000703f70 */
[----:B------:R-:W-:Y:S02]  /*3be0*/  SHF.R.U32.HI R35, RZ, R35, R34 ;  /* 0x00000023ff237219 */ /* 0x000fe40000011622 */
[----:B------:R-:W-:Y:S02]  /*3bf0*/  SEL R37, RZ, 0x1, !P0 ;  /* 0x00000001ff257807 */ /* 0x000fe40004000000 */
[----:B------:R-:W-:-:S04]  /*3c00*/  SHF.R.U32.HI R34, RZ, 0x1, R35 ;  /* 0x00000001ff227819 */ /* 0x000fc80000011623 */
[----:B------:R-:W-:-:S04]  /*3c10*/  LOP3.LUT R0, R37, 0x1, R34, 0xf8, !PT ;  /* 0x0000000125007812 */ /* 0x000fc800078ef822 */
[----:B------:R-:W-:-:S04]  /*3c20*/  LOP3.LUT R35, R0, R35, RZ, 0xc0, !PT ;  /* 0x0000002300237212 */ /* 0x000fc800078ec0ff */
[----:B------:R-:W-:-:S04]  /*3c30*/  IADD3 R34, PT, PT, R34, R35, RZ ;  /* 0x0000002322227210 */ /* 0x000fc80007ffe0ff */
[----:B------:R-:W-:Y:S01]  /*3c40*/  LOP3.LUT R3, R34, R3, RZ, 0xfc, !PT ;  /* 0x0000000322037212 */ /* 0x000fe200078efcff */
[----:B------:R-:W-:Y:S06]  /*3c50*/  BRA `(.L_x_97) ;  /* 0x0000000000107947 */ /* 0x000fec0003800000 */
.L_x_96:
[----:B------:R-:W-:-:S04]  /*3c60*/  LOP3.LUT R3, R3, 0x80000000, RZ, 0xc0, !PT ;  /* 0x8000000003037812 */ /* 0x000fc800078ec0ff */
[----:B------:R-:W-:Y:S01]  /*3c70*/  LOP3.LUT R3, R3, 0x7f800000, RZ, 0xfc, !PT ;  /* 0x7f80000003037812 */ /* 0x000fe200078efcff */
[----:B------:R-:W-:Y:S06]  /*3c80*/  BRA `(.L_x_97) ;  /* 0x0000000000047947 */ /* 0x000fec0003800000 */
.L_x_95:
[----:B------:R-:W-:-:S07]  /*3c90*/  IMAD R3, R34, 0x800000, R3 ;  /* 0x0080000022037824 */ /* 0x000fce00078e0203 */
.L_x_97:
[----:B------:R-:W-:Y:S05]  /*3ca0*/  BSYNC.RECONVERGENT B1 ;  /* 0x0000000000017941 */ /* 0x000fea0003800200 */
.L_x_94:
[----:B------:R-:W-:Y:S01]  /*3cb0*/  MOV R0, R3 ;  /* 0x0000000300007202 */ /* 0x000fe20000000f00 */
[----:B------:R-:W-:Y:S06]  /*3cc0*/  BRA `(.L_x_98) ;  /* 0x0000000000207947 */ /* 0x000fec0003800000 */
.L_x_93:
[----:B------:R-:W-:-:S04]  /*3cd0*/  LOP3.LUT R0, R3, 0x80000000, R0, 0x48, !PT ;  /* 0x8000000003007812 */ /* 0x000fc800078e4800 */
[----:B------:R-:W-:Y:S01]  /*3ce0*/  LOP3.LUT R0, R0, 0x7f800000, RZ, 0xfc, !PT ;  /* 0x7f80000000007812 */ /* 0x000fe200078efcff */
[----:B------:R-:W-:Y:S06]  /*3cf0*/  BRA `(.L_x_98) ;  /* 0x0000000000147947 */ /* 0x000fec0003800000 */
.L_x_92:
[----:B------:R-:W-:Y:S01]  /*3d00*/  LOP3.LUT R0, R3, 0x80000000, R0, 0x48, !PT ;  /* 0x8000000003007812 */ /* 0x000fe200078e4800 */
[----:B------:R-:W-:Y:S06]  /*3d10*/  BRA `(.L_x_98) ;  /* 0x00000000000c7947 */ /* 0x000fec0003800000 */
.L_x_91:
[----:B------:R-:W0:Y:S01]  /*3d20*/  MUFU.RSQ R0, -QNAN ;  /* 0xffc0000000007908 */ /* 0x000e220000001400 */
[----:B------:R-:W-:Y:S05]  /*3d30*/  BRA `(.L_x_98) ;  /* 0x0000000000047947 */ /* 0x000fea0003800000 */
.L_x_90:
[----:B------:R-:W-:-:S07]  /*3d40*/  FADD.FTZ R0, R0, R3 ;  /* 0x0000000300007221 */ /* 0x000fce0000010000 */
.L_x_98:
[----:B------:R-:W-:Y:S05]  /*3d50*/  BSYNC.RECONVERGENT B0 ;  /* 0x0000000000007941 */ /* 0x000fea0003800200 */
.L_x_88:
[----:B------:R-:W-:Y:S02]  /*3d60*/  HFMA2 R35, -RZ, RZ, 0, 0 ;  /* 0x00000000ff237431 */ /* 0x000fe400000001ff */
[----:B------:R-:W-:-:S04]  /*3d70*/  IMAD.MOV.U32 R34, RZ, RZ, R28 ;  /* 0x000000ffff227224 */ /* 0x000fc800078e001c */
[----:B0-----:R-:W-:Y:S05]  /*3d80*/  RET.REL.NODEC R34 `(_Z13render_kernelP8EncodingP5Colorb) ;  /* 0xffffffc0229c7950 */ /* 0x001fea0003c3ffff */
.L_x_99:
[----:B------:R-:W-:-:S00]  /*3d90*/  BRA `(.L_x_99) ;  /* 0xfffffffc00fc7947 */ /* 0x000fc0000383ffff */
[----:B------:R-:W-:-:S00]  /*3da0*/  NOP ;  /* 0x0000000000007918 */ /* 0x000fc00000000000 */
        /* <DEDUP_REMOVED lines=13> */
.L_x_101:


//--------------------- .nv.shared.reserved.0     --------------------------
	.section	.nv.shared.reserved.0,"aw",@nobits
	.weak		__nv_reservedSMEM_offset_0_alias
	.size		__nv_reservedSMEM_offset_0_alias, 0, 64
	.other		__nv_reservedSMEM_offset_0_alias,@"STO_CUDA_RESERVED_SHARED STV_DEFAULT"
__nv_reservedSMEM_offset_0_alias:
	.zero		0
	.zero		64


//--------------------- .nv.constant0._Z13render_kernelP8EncodingP5Colorb --------------------------
	.section	.nv.constant0._Z13render_kernelP8EncodingP5Colorb,"a",@progbits
	.sectionflags	@""
	.align	4
.nv.constant0._Z13render_kernelP8EncodingP5Colorb:
	.zero		913


//--------------------- SYMBOLS --------------------------

	.type		.nv.reservedSmem.offset0,@object
	.size		.nv.reservedSmem.offset0,0x4
